	.target	sm_90a

	.elftype	@"ET_EXEC"


//--------------------- .note.nv.tkinfo           --------------------------
	.section	.note.nv.tkinfo,"",@"SHT_NOTE"
	.sectionflags	@"SHF_NOTE_NV_TKINFO"
	.tkinfo
        /*0018*/ 	.word	0x00000002
        /*0030*/ 	.string	""
        /*0030*/ 	.string	"ptxas"
        /*0030*/ 	.string	"Cuda compilation tools, release 13.0, V13.0.88"
        /*0030*/ 	.string	"Build cuda_13.0.r13.0/compiler.36424714_0"
        /*0030*/ 	.string	"-arch sm_90a -m 64 "



//--------------------- .note.nv.cuinfo           --------------------------
	.section	.note.nv.cuinfo,"",@"SHT_NOTE"
	.sectionflags	@"SHF_NOTE_NV_CUINFO"
        /*0018*/ 	.short	0x0002
        /*001a*/ 	.short	0x005a
        /*001c*/ 	.short	0x0082
	.zero		2


//--------------------- .nv.info                  --------------------------
	.section	.nv.info,"",@"SHT_CUDA_INFO"
	.align	4


	//----- nvinfo : EIATTR_REGCOUNT
	.align		4
        /*0000*/ 	.byte	0x04, 0x2f
        /*0002*/ 	.short	(.L_15 - .L_14)
	.align		4
.L_14:
        /*0004*/ 	.word	index@(_ZN7cutlass13device_kernelINS_4gemm6kernel13GemmUniversalIN4cute5tupleIJiiiiEEENS1_10collective13CollectiveMmaINS1_34MainloopSm90TmaGmmaWarpSpecializedILi3ENS5_IJNS4_1CILi2EEENSA_ILi1EEESC_EEENS1_35KernelTmaWarpSpecializedCooperativeEEENS5_IJNSA_ILi128EEENSA_ILi112EEESG_EEENS_6half_tENS5_IJlSC_lEEESJ_SK_NS4_8TiledMMAINS4_8MMA_AtomIJNS4_4SM904GMMA25MMA_64x16x16_F32F16F16_SSILNSO_5MajorE0ELSQ_0ELNSO_7ScaleInE1ELSR_1EEEEEENS4_6LayoutISD_NS5_IJSC_NSA_ILi0EEESV_EEEEENS5_IJNS4_10UnderscoreESY_SY_EEEEENS4_13SM90_TMA_LOADENS4_14ComposedLayoutINS4_7SwizzleILi3ELi4ELi3EEENS4_18smem_ptr_flag_bitsILi16EEENSU_INS5_IJNSA_ILi8EEENSA_ILi64EEEEEENS5_IJS18_SC_EEEEEEEvNS4_8identityENS4_23SM90_TMA_LOAD_MULTICASTES1C_vS1D_EENS_8epilogue10collective6detail29Sm90TmaWarpSpecializedAdapterINS1H_15DefaultEpilogueISJ_SK_SK_NS1G_6thread17LinearCombinationISJ_Li1EffLNS1L_9ScaleType4KindE0ELNS_15FloatRoundStyleE2ESJ_EENS1_15EpilogueDefaultEEEEEvvEEEEvNT_6ParamsE)
        /*0008*/ 	.word	0x000000a8


	//----- nvinfo : EIATTR_FRAME_SIZE
	.align		4
.L_15:
        /*000c*/ 	.byte	0x04, 0x11
        /*000e*/ 	.short	(.L_17 - .L_16)
	.align		4
.L_16:
        /*0010*/ 	.word	index@(_ZN7cutlass13device_kernelINS_4gemm6kernel13GemmUniversalIN4cute5tupleIJiiiiEEENS1_10collective13CollectiveMmaINS1_34MainloopSm90TmaGmmaWarpSpecializedILi3ENS5_IJNS4_1CILi2EEENSA_ILi1EEESC_EEENS1_35KernelTmaWarpSpecializedCooperativeEEENS5_IJNSA_ILi128EEENSA_ILi112EEESG_EEENS_6half_tENS5_IJlSC_lEEESJ_SK_NS4_8TiledMMAINS4_8MMA_AtomIJNS4_4SM904GMMA25MMA_64x16x16_F32F16F16_SSILNSO_5MajorE0ELSQ_0ELNSO_7ScaleInE1ELSR_1EEEEEENS4_6LayoutISD_NS5_IJSC_NSA_ILi0EEESV_EEEEENS5_IJNS4_10UnderscoreESY_SY_EEEEENS4_13SM90_TMA_LOADENS4_14ComposedLayoutINS4_7SwizzleILi3ELi4ELi3EEENS4_18smem_ptr_flag_bitsILi16EEENSU_INS5_IJNSA_ILi8EEENSA_ILi64EEEEEENS5_IJS18_SC_EEEEEEEvNS4_8identityENS4_23SM90_TMA_LOAD_MULTICASTES1C_vS1D_EENS_8epilogue10collective6detail29Sm90TmaWarpSpecializedAdapterINS1H_15DefaultEpilogueISJ_SK_SK_NS1G_6thread17LinearCombinationISJ_Li1EffLNS1L_9ScaleType4KindE0ELNS_15FloatRoundStyleE2ESJ_EENS1_15EpilogueDefaultEEEEEvvEEEEvNT_6ParamsE)
        /*0014*/ 	.word	0x00000000


	//----- nvinfo : EIATTR_MIN_STACK_SIZE
	.align		4
.L_17:
        /*0018*/ 	.byte	0x04, 0x12
        /*001a*/ 	.short	(.L_19 - .L_18)
	.align		4
.L_18:
        /*001c*/ 	.word	index@(_ZN7cutlass13device_kernelINS_4gemm6kernel13GemmUniversalIN4cute5tupleIJiiiiEEENS1_10collective13CollectiveMmaINS1_34MainloopSm90TmaGmmaWarpSpecializedILi3ENS5_IJNS4_1CILi2EEENSA_ILi1EEESC_EEENS1_35KernelTmaWarpSpecializedCooperativeEEENS5_IJNSA_ILi128EEENSA_ILi112EEESG_EEENS_6half_tENS5_IJlSC_lEEESJ_SK_NS4_8TiledMMAINS4_8MMA_AtomIJNS4_4SM904GMMA25MMA_64x16x16_F32F16F16_SSILNSO_5MajorE0ELSQ_0ELNSO_7ScaleInE1ELSR_1EEEEEENS4_6LayoutISD_NS5_IJSC_NSA_ILi0EEESV_EEEEENS5_IJNS4_10UnderscoreESY_SY_EEEEENS4_13SM90_TMA_LOADENS4_14ComposedLayoutINS4_7SwizzleILi3ELi4ELi3EEENS4_18smem_ptr_flag_bitsILi16EEENSU_INS5_IJNSA_ILi8EEENSA_ILi64EEEEEENS5_IJS18_SC_EEEEEEEvNS4_8identityENS4_23SM90_TMA_LOAD_MULTICASTES1C_vS1D_EENS_8epilogue10collective6detail29Sm90TmaWarpSpecializedAdapterINS1H_15DefaultEpilogueISJ_SK_SK_NS1G_6thread17LinearCombinationISJ_Li1EffLNS1L_9ScaleType4KindE0ELNS_15FloatRoundStyleE2ESJ_EENS1_15EpilogueDefaultEEEEEvvEEEEvNT_6ParamsE)
        /*0020*/ 	.word	0x00000000
.L_19:


//--------------------- .nv.compat                --------------------------
	.section	.nv.compat,"",@"SHT_CUDA_COMPAT_INFO"
	.align	4
        /*0000*/ 	.byte	0x02, 0x09, 0x01, 0x00, 0x02, 0x02, 0x04, 0x00, 0x02, 0x05, 0x05, 0x00, 0x03, 0x07, 0x01, 0x01
        /*0010*/ 	.byte	0x02, 0x03, 0x01, 0x00, 0x02, 0x06, 0x01, 0x00, 0x04, 0x0b, 0x08, 0x00, 0x00, 0x00, 0x00, 0x00
        /*0020*/ 	.byte	0x00, 0x00, 0x00, 0x00


//--------------------- .nv.info._ZN7cutlass13device_kernelINS_4gemm6kernel13GemmUniversalIN4cute5tupleIJiiiiEEENS1_10collective13CollectiveMmaINS1_34MainloopSm90TmaGmmaWarpSpecializedILi3ENS5_IJNS4_1CILi2EEENSA_ILi1EEESC_EEENS1_35KernelTmaWarpSpecializedCooperativeEEENS5_IJNSA_ILi128EEENSA_ILi112EEESG_EEENS_6half_tENS5_IJlSC_lEEESJ_SK_NS4_8TiledMMAINS4_8MMA_AtomIJNS4_4SM904GMMA25MMA_64x16x16_F32F16F16_SSILNSO_5MajorE0ELSQ_0ELNSO_7ScaleInE1ELSR_1EEEEEENS4_6LayoutISD_NS5_IJSC_NSA_ILi0EEESV_EEEEENS5_IJNS4_10UnderscoreESY_SY_EEEEENS4_13SM90_TMA_LOADENS4_14ComposedLayoutINS4_7SwizzleILi3ELi4ELi3EEENS4_18smem_ptr_flag_bitsILi16EEENSU_INS5_IJNSA_ILi8EEENSA_ILi64EEEEEENS5_IJS18_SC_EEEEEEEvNS4_8identityENS4_23SM90_TMA_LOAD_MULTICASTES1C_vS1D_EENS_8epilogue10collective6detail29Sm90TmaWarpSpecializedAdapterINS1H_15DefaultEpilogueISJ_SK_SK_NS1G_6thread17LinearCombinationISJ_Li1EffLNS1L_9ScaleType4KindE0ELNS_15FloatRoundStyleE2ESJ_EENS1_15EpilogueDefaultEEEEEvvEEEEvNT_6ParamsE --------------------------
	.section	.nv.info._ZN7cutlass13device_kernelINS_4gemm6kernel13GemmUniversalIN4cute5tupleIJiiiiEEENS1_10collective13CollectiveMmaINS1_34MainloopSm90TmaGmmaWarpSpecializedILi3ENS5_IJNS4_1CILi2EEENSA_ILi1EEESC_EEENS1_35KernelTmaWarpSpecializedCooperativeEEENS5_IJNSA_ILi128EEENSA_ILi112EEESG_EEENS_6half_tENS5_IJlSC_lEEESJ_SK_NS4_8TiledMMAINS4_8MMA_AtomIJNS4_4SM904GMMA25MMA_64x16x16_F32F16F16_SSILNSO_5MajorE0ELSQ_0ELNSO_7ScaleInE1ELSR_1EEEEEENS4_6LayoutISD_NS5_IJSC_NSA_ILi0EEESV_EEEEENS5_IJNS4_10UnderscoreESY_SY_EEEEENS4_13SM90_TMA_LOADENS4_14ComposedLayoutINS4_7SwizzleILi3ELi4ELi3EEENS4_18smem_ptr_flag_bitsILi16EEENSU_INS5_IJNSA_ILi8EEENSA_ILi64EEEEEENS5_IJS18_SC_EEEEEEEvNS4_8identityENS4_23SM90_TMA_LOAD_MULTICASTES1C_vS1D_EENS_8epilogue10collective6detail29Sm90TmaWarpSpecializedAdapterINS1H_15DefaultEpilogueISJ_SK_SK_NS1G_6thread17LinearCombinationISJ_Li1EffLNS1L_9ScaleType4KindE0ELNS_15FloatRoundStyleE2ESJ_EENS1_15EpilogueDefaultEEEEEvvEEEEvNT_6ParamsE,"",@"SHT_CUDA_INFO"
	.sectionflags	@""
	.align	4


	//----- nvinfo : EIATTR_CUDA_API_VERSION
	.align		4
        /*0000*/ 	.byte	0x04, 0x37
        /*0002*/ 	.short	(.L_21 - .L_20)
.L_20:
        /*0004*/ 	.word	0x00000082


	//----- nvinfo : EIATTR_KPARAM_INFO
	.align		4
.L_21:
        /*0008*/ 	.byte	0x04, 0x17
        /*000a*/ 	.short	(.L_23 - .L_22)
.L_22:
        /*000c*/ 	.word	0x00000000
        /*0010*/ 	.short	0x0000
        /*0012*/ 	.short	0x0070
        /*0014*/ 	.byte	0x00, 0xf0, 0x01, 0x10


	//----- nvinfo : EIATTR_SPARSE_MMA_MASK
	.align		4
.L_23:
        /*0018*/ 	.byte	0x03, 0x50
        /*001a*/ 	.short	0x0000


	//----- nvinfo : EIATTR_MAXREG_COUNT
	.align		4
        /*001c*/ 	.byte	0x03, 0x1b
        /*001e*/ 	.short	0x00a8


	//----- nvinfo : EIATTR_NUM_BARRIERS
	.align		4
        /*0020*/ 	.byte	0x02, 0x4c
        /*0022*/ 	.byte	0x01
	.zero		1


	//----- nvinfo : EIATTR_EXTERNS
	.align		4
        /*0024*/ 	.byte	0x04, 0x0f
        /*0026*/ 	.short	(.L_25 - .L_24)


	//   ....[0]....
	.align		4
.L_24:
        /*0028*/ 	.word	index@(__assertfail)


	//----- nvinfo : EIATTR_MERCURY_ISA_VERSION
	.align		4
.L_25:
        /*002c*/ 	.byte	0x03, 0x5f
        /*002e*/ 	.short	0x0101


	//----- nvinfo : EIATTR_INT_WARP_WIDE_INSTR_OFFSETS
	.align		4
        /*0030*/ 	.byte	0x04, 0x31
        /*0032*/ 	.short	(.L_27 - .L_26)


	//   ....[0]....
.L_26:
        /*0034*/ 	.word	0x00000460


	//   ....[1]....
        /*0038*/ 	.word	0x00000490


	//   ....[2]....
        /*003c*/ 	.word	0x00000630


	//   ....[3]....
        /*0040*/ 	.word	0x000049e0


	//----- nvinfo : EIATTR_COOP_GROUP_MASK_REGIDS
	.align		4
.L_27:
        /*0044*/ 	.byte	0x04, 0x29
        /*0046*/ 	.short	(.L_29 - .L_28)


	//   ....[0]....
.L_28:
        /*0048*/ 	.word	0xffffffff


	//   ....[1]....
        /*004c*/ 	.word	0xffffffff


	//   ....[2]....
        /*0050*/ 	.word	0xffffffff


	//   ....[3]....
        /*0054*/ 	.word	0xffffffff


	//   ....[4]....
        /*0058*/ 	.word	0xffffffff


	//   ....[5]....
        /*005c*/ 	.word	0xffffffff


	//----- nvinfo : EIATTR_COOP_GROUP_INSTR_OFFSETS
	.align		4
.L_29:
        /*0060*/ 	.byte	0x04, 0x28
        /*0062*/ 	.short	(.L_31 - .L_30)


	//   ....[0]....
.L_30:
        /*0064*/ 	.word	0x00000060


	//   ....[1]....
        /*0068*/ 	.word	0x00000070


	//   ....[2]....
        /*006c*/ 	.word	0x00000130


	//   ....[3]....
        /*0070*/ 	.word	0x000002b0


	//   ....[4]....
        /*0074*/ 	.word	0x000007e0


	//   ....[5]....
        /*0078*/ 	.word	0x00001440


	//----- nvinfo : EIATTR_REG_RECONFIG
	.align		4
.L_31:
        /*007c*/ 	.byte	0x01, 0x54
	.zero		2


	//----- nvinfo : EIATTR_SYSCALL_OFFSETS
	.align		4
        /*0080*/ 	.byte	0x04, 0x46
        /*0082*/ 	.short	(.L_33 - .L_32)


	//   ....[0]....
.L_32:
        /*0084*/ 	.word	0x00001630


	//----- nvinfo : EIATTR_MBARRIER_INSTR_OFFSETS
	.align		4
.L_33:
        /*0088*/ 	.byte	0x04, 0x39
        /*008a*/ 	.short	(.L_35 - .L_34)


	//   ....[0]....
.L_34:
        /*008c*/ 	.word	0x00000230
        /*0090*/ 	.word	0x000000ff
        /*0094*/ 	.word	0x00000000
        /*0098*/ 	.short	0x0100
        /*009a*/ 	.byte	0x08
	.zero		1


	//   ....[1]....
        /*009c*/ 	.word	0x00000240
        /*00a0*/ 	.word	0x000000ff
        /*00a4*/ 	.word	0x00000018
        /*00a8*/ 	.short	0x0100
        /*00aa*/ 	.byte	0x08
	.zero		1


	//   ....[2]....
        /*00ac*/ 	.word	0x00000250
        /*00b0*/ 	.word	0x000000ff
        /*00b4*/ 	.word	0x00000008
        /*00b8*/ 	.short	0x0100
        /*00ba*/ 	.byte	0x08
	.zero		1


	//   ....[3]....
        /*00bc*/ 	.word	0x00000260
        /*00c0*/ 	.word	0x000000ff
        /*00c4*/ 	.word	0x00000020
        /*00c8*/ 	.short	0x0100
        /*00ca*/ 	.byte	0x08
	.zero		1


	//   ....[4]....
        /*00cc*/ 	.word	0x00000270
        /*00d0*/ 	.word	0x000000ff
        /*00d4*/ 	.word	0x00000010
        /*00d8*/ 	.short	0x0100
        /*00da*/ 	.byte	0x08
	.zero		1


	//   ....[5]....
        /*00dc*/ 	.word	0x00000280
        /*00e0*/ 	.word	0x000000ff
        /*00e4*/ 	.word	0x00000028
        /*00e8*/ 	.short	0x0100
        /*00ea*/ 	.byte	0x08
	.zero		1


	//   ....[6]....
        /*00ec*/ 	.word	0x000006c0
        /*00f0*/ 	.word	0x000000ff
        /*00f4*/ 	.word	0x00000040
        /*00f8*/ 	.short	0x0100
        /*00fa*/ 	.byte	0x06
	.zero		1


	//   ....[7]....
        /*00fc*/ 	.word	0x00000760
        /*0100*/ 	.word	0x000000ff
        /*0104*/ 	.word	0x00000048
        /*0108*/ 	.short	0x0100
        /*010a*/ 	.byte	0x06
	.zero		1


	//   ....[8]....
        /*010c*/ 	.word	0x000016f0
        /*0110*/ 	.word	0x00000003
        /*0114*/ 	.word	0x00000000
        /*0118*/ 	.short	0x010a
        /*011a*/ 	.byte	0x3f
	.zero		1


	//   ....[9]....
        /*011c*/ 	.word	0x00001750
        /*0120*/ 	.word	0x00000003
        /*0124*/ 	.word	0x00000000
        /*0128*/ 	.short	0x010a
        /*012a*/ 	.byte	0x3f
	.zero		1


	//   ....[10]....
        /*012c*/ 	.word	0x00003190
        /*0130*/ 	.word	0x00000005
        /*0134*/ 	.word	0x00000000
        /*0138*/ 	.short	0x010a
        /*013a*/ 	.byte	0x3f
	.zero		1


	//   ....[11]....
        /*013c*/ 	.word	0x000031d0
        /*0140*/ 	.word	0x00000005
        /*0144*/ 	.word	0x00000000
        /*0148*/ 	.short	0x010a
        /*014a*/ 	.byte	0x3f
	.zero		1


	//   ....[12]....
        /*014c*/ 	.word	0x00004890
        /*0150*/ 	.word	0x00000004
        /*0154*/ 	.word	0x00000000
        /*0158*/ 	.short	0x0101
        /*015a*/ 	.byte	0x3f
	.zero		1


	//   ....[13]....
        /*015c*/ 	.word	0x00004a80
        /*0160*/ 	.word	0x00000000
        /*0164*/ 	.word	0x00000000
        /*0168*/ 	.short	0x0101
        /*016a*/ 	.byte	0x3f
	.zero		1


	//   ....[14]....
        /*016c*/ 	.word	0x00009410
        /*0170*/ 	.word	0x00000015
        /*0174*/ 	.word	0x00000018
        /*0178*/ 	.short	0x010a
        /*017a*/ 	.byte	0x3f
	.zero		1


	//   ....[15]....
        /*017c*/ 	.word	0x00009860
        /*0180*/ 	.word	0x00000006
        /*0184*/ 	.word	0x00000048
        /*0188*/ 	.short	0x0101
        /*018a*/ 	.byte	0x3f
	.zero		1


	//   ....[16]....
        /*018c*/ 	.word	0x00009fa0
        /*0190*/ 	.word	0x00000007
        /*0194*/ 	.word	0x00000000
        /*0198*/ 	.short	0x010a
        /*019a*/ 	.byte	0x3f
	.zero		1


	//   ....[17]....
        /*019c*/ 	.word	0x0000a020
        /*01a0*/ 	.word	0x00000004
        /*01a4*/ 	.word	0x00000000
        /*01a8*/ 	.short	0x010a
        /*01aa*/ 	.byte	0x3f
	.zero		1


	//   ....[18]....
        /*01ac*/ 	.word	0x0000a0b0
        /*01b0*/ 	.word	0x00000005
        /*01b4*/ 	.word	0x00000000
        /*01b8*/ 	.short	0x010a
        /*01ba*/ 	.byte	0x3f
	.zero		1


	//   ....[19]....
        /*01bc*/ 	.word	0x0000a110
        /*01c0*/ 	.word	0x00000003
        /*01c4*/ 	.word	0x00000000
        /*01c8*/ 	.short	0x010a
        /*01ca*/ 	.byte	0x3f
	.zero		1


	//   ....[20]....
        /*01cc*/ 	.word	0x0000a160
        /*01d0*/ 	.word	0x00000005
        /*01d4*/ 	.word	0x00000000
        /*01d8*/ 	.short	0x010a
        /*01da*/ 	.byte	0x3f
	.zero		1


	//   ....[21]....
        /*01dc*/ 	.word	0x0000a230
        /*01e0*/ 	.word	0x00000015
        /*01e4*/ 	.word	0x00000018
        /*01e8*/ 	.short	0x010a
        /*01ea*/ 	.byte	0x3f
	.zero		1


	//   ....[22]....
        /*01ec*/ 	.word	0x0000a300
        /*01f0*/ 	.word	0x00000007
        /*01f4*/ 	.word	0x00000000
        /*01f8*/ 	.short	0x010a
        /*01fa*/ 	.byte	0x3f
	.zero		1


	//   ....[23]....
        /*01fc*/ 	.word	0x0000a350
        /*0200*/ 	.word	0x00000004
        /*0204*/ 	.word	0x00000000
        /*0208*/ 	.short	0x010a
        /*020a*/ 	.byte	0x3f
	.zero		1


	//----- nvinfo : EIATTR_NUM_MBARRIERS
	.align		4
.L_35:
        /*020c*/ 	.byte	0x03, 0x38
        /*020e*/ 	.short	0x0008


	//----- nvinfo : EIATTR_EXIT_INSTR_OFFSETS
	.align		4
        /*0210*/ 	.byte	0x04, 0x1c
        /*0212*/ 	.short	(.L_37 - .L_36)


	//   ....[0]....
.L_36:
        /*0214*/ 	.word	0x000009b0


	//   ....[1]....
        /*0218*/ 	.word	0x000011c0


	//   ....[2]....
        /*021c*/ 	.word	0x00008bb0


	//   ....[3]....
        /*0220*/ 	.word	0x00009110


	//   ....[4]....
        /*0224*/ 	.word	0x0000a100


	//----- nvinfo : EIATTR_MAX_THREADS
	.align		4
.L_37:
        /*0228*/ 	.byte	0x04, 0x05
        /*022a*/ 	.short	(.L_39 - .L_38)
.L_38:
        /*022c*/ 	.word	0x00000180
        /*0230*/ 	.word	0x00000001
        /*0234*/ 	.word	0x00000001


	//----- nvinfo : EIATTR_CRS_STACK_SIZE
	.align		4
.L_39:
        /*0238*/ 	.byte	0x04, 0x1e
        /*023a*/ 	.short	(.L_41 - .L_40)
.L_40:
        /*023c*/ 	.word	0x00000000


	//----- nvinfo : EIATTR_CBANK_PARAM_SIZE
	.align		4
.L_41:
        /*0240*/ 	.byte	0x03, 0x19
        /*0242*/ 	.short	0x0470


	//----- nvinfo : EIATTR_PARAM_CBANK
	.align		4
        /*0244*/ 	.byte	0x04, 0x0a
        /*0246*/ 	.short	(.L_43 - .L_42)
	.align		4
.L_42:
        /*0248*/ 	.word	index@(.nv.constant0._ZN7cutlass13device_kernelINS_4gemm6kernel13GemmUniversalIN4cute5tupleIJiiiiEEENS1_10collective13CollectiveMmaINS1_34MainloopSm90TmaGmmaWarpSpecializedILi3ENS5_IJNS4_1CILi2EEENSA_ILi1EEESC_EEENS1_35KernelTmaWarpSpecializedCooperativeEEENS5_IJNSA_ILi128EEENSA_ILi112EEESG_EEENS_6half_tENS5_IJlSC_lEEESJ_SK_NS4_8TiledMMAINS4_8MMA_AtomIJNS4_4SM904GMMA25MMA_64x16x16_F32F16F16_SSILNSO_5MajorE0ELSQ_0ELNSO_7ScaleInE1ELSR_1EEEEEENS4_6LayoutISD_NS5_IJSC_NSA_ILi0EEESV_EEEEENS5_IJNS4_10UnderscoreESY_SY_EEEEENS4_13SM90_TMA_LOADENS4_14ComposedLayoutINS4_7SwizzleILi3ELi4ELi3EEENS4_18smem_ptr_flag_bitsILi16EEENSU_INS5_IJNSA_ILi8EEENSA_ILi64EEEEEENS5_IJS18_SC_EEEEEEEvNS4_8identityENS4_23SM90_TMA_LOAD_MULTICASTES1C_vS1D_EENS_8epilogue10collective6detail29Sm90TmaWarpSpecializedAdapterINS1H_15DefaultEpilogueISJ_SK_SK_NS1G_6thread17LinearCombinationISJ_Li1EffLNS1L_9ScaleType4KindE0ELNS_15FloatRoundStyleE2ESJ_EENS1_15EpilogueDefaultEEEEEvvEEEEvNT_6ParamsE)
        /*024c*/ 	.short	0x0210
        /*024e*/ 	.short	0x0470


	//----- nvinfo : EIATTR_SW_WAR
	.align		4
.L_43:
        /*0250*/ 	.byte	0x04, 0x36
        /*0252*/ 	.short	(.L_45 - .L_44)
.L_44:
        /*0254*/ 	.word	0x00000008
.L_45:


//--------------------- .nv.callgraph             --------------------------
	.section	.nv.callgraph,"",@"SHT_CUDA_CALLGRAPH"
	.align	4
	.sectionentsize	8
	.align		4
        /*0000*/ 	.word	0x00000000
	.align		4
        /*0004*/ 	.word	0xffffffff
	.align		4
        /*0008*/ 	.word	index@(_ZN7cutlass13device_kernelINS_4gemm6kernel13GemmUniversalIN4cute5tupleIJiiiiEEENS1_10collective13CollectiveMmaINS1_34MainloopSm90TmaGmmaWarpSpecializedILi3ENS5_IJNS4_1CILi2EEENSA_ILi1EEESC_EEENS1_35KernelTmaWarpSpecializedCooperativeEEENS5_IJNSA_ILi128EEENSA_ILi112EEESG_EEENS_6half_tENS5_IJlSC_lEEESJ_SK_NS4_8TiledMMAINS4_8MMA_AtomIJNS4_4SM904GMMA25MMA_64x16x16_F32F16F16_SSILNSO_5MajorE0ELSQ_0ELNSO_7ScaleInE1ELSR_1EEEEEENS4_6LayoutISD_NS5_IJSC_NSA_ILi0EEESV_EEEEENS5_IJNS4_10UnderscoreESY_SY_EEEEENS4_13SM90_TMA_LOADENS4_14ComposedLayoutINS4_7SwizzleILi3ELi4ELi3EEENS4_18smem_ptr_flag_bitsILi16EEENSU_INS5_IJNSA_ILi8EEENSA_ILi64EEEEEENS5_IJS18_SC_EEEEEEEvNS4_8identityENS4_23SM90_TMA_LOAD_MULTICASTES1C_vS1D_EENS_8epilogue10collective6detail29Sm90TmaWarpSpecializedAdapterINS1H_15DefaultEpilogueISJ_SK_SK_NS1G_6thread17LinearCombinationISJ_Li1EffLNS1L_9ScaleType4KindE0ELNS_15FloatRoundStyleE2ESJ_EENS1_15EpilogueDefaultEEEEEvvEEEEvNT_6ParamsE)
	.align		4
        /*000c*/ 	.word	index@(__assertfail)
	.align		4
        /*0010*/ 	.word	0x00000000
	.align		4
        /*0014*/ 	.word	0xfffffffe
	.align		4
        /*0018*/ 	.word	0x00000000
	.align		4
        /*001c*/ 	.word	0xfffffffd
	.align		4
        /*0020*/ 	.word	0x00000000
	.align		4
        /*0024*/ 	.word	0xfffffffc


//--------------------- .nv.constant4             --------------------------
	.section	.nv.constant4,"a",@progbits
	.align	8
	.align		8
.nv.constant4:
        /*0000*/ 	.dword	__assertfail
	.align		8
        /*0008*/ 	.dword	__unnamed_1
	.align		8
        /*0010*/ 	.dword	_ZN40_INTERNAL_1c2c95af_4_k_cu_db41ea2d_153894cuda3std3__45__cpo5beginE
	.align		8
        /*0018*/ 	.dword	_ZN40_INTERNAL_1c2c95af_4_k_cu_db41ea2d_153894cuda3std3__45__cpo3endE
	.align		8
        /*0020*/ 	.dword	_ZN40_INTERNAL_1c2c95af_4_k_cu_db41ea2d_153894cuda3std3__45__cpo6cbeginE
	.align		8
        /*0028*/ 	.dword	_ZN40_INTERNAL_1c2c95af_4_k_cu_db41ea2d_153894cuda3std3__45__cpo4cendE
	.align		8
        /*0030*/ 	.dword	_ZN40_INTERNAL_1c2c95af_4_k_cu_db41ea2d_153894cuda3std3__442_GLOBAL__N__1c2c95af_4_k_cu_db41ea2d_153896ignoreE
	.align		8
        /*0038*/ 	.dword	_ZN40_INTERNAL_1c2c95af_4_k_cu_db41ea2d_153894cuda3std3__419piecewise_constructE
	.align		8
        /*0040*/ 	.dword	_ZN40_INTERNAL_1c2c95af_4_k_cu_db41ea2d_153894cuda3std3__48in_placeE
	.align		8
        /*0048*/ 	.dword	_ZN40_INTERNAL_1c2c95af_4_k_cu_db41ea2d_153894cuda3std6ranges3__45__cpo4swapE
	.align		8
        /*0050*/ 	.dword	_ZN40_INTERNAL_1c2c95af_4_k_cu_db41ea2d_153894cuda3std6ranges3__45__cpo9iter_moveE
	.align		8
        /*0058*/ 	.dword	_ZN40_INTERNAL_1c2c95af_4_k_cu_db41ea2d_153894cute7productE
	.align		8
        /*0060*/ 	.dword	_ZN40_INTERNAL_1c2c95af_4_k_cu_db41ea2d_153894cute1_E
	.align		8
        /*0068*/ 	.dword	$str$22
	.align		8
        /*0070*/ 	.dword	$str$23


//--------------------- .text._ZN7cutlass13device_kernelINS_4gemm6kernel13GemmUniversalIN4cute5tupleIJiiiiEEENS1_10collective13CollectiveMmaINS1_34MainloopSm90TmaGmmaWarpSpecializedILi3ENS5_IJNS4_1CILi2EEENSA_ILi1EEESC_EEENS1_35KernelTmaWarpSpecializedCooperativeEEENS5_IJNSA_ILi128EEENSA_ILi112EEESG_EEENS_6half_tENS5_IJlSC_lEEESJ_SK_NS4_8TiledMMAINS4_8MMA_AtomIJNS4_4SM904GMMA25MMA_64x16x16_F32F16F16_SSILNSO_5MajorE0ELSQ_0ELNSO_7ScaleInE1ELSR_1EEEEEENS4_6LayoutISD_NS5_IJSC_NSA_ILi0EEESV_EEEEENS5_IJNS4_10UnderscoreESY_SY_EEEEENS4_13SM90_TMA_LOADENS4_14ComposedLayoutINS4_7SwizzleILi3ELi4ELi3EEENS4_18smem_ptr_flag_bitsILi16EEENSU_INS5_IJNSA_ILi8EEENSA_ILi64EEEEEENS5_IJS18_SC_EEEEEEEvNS4_8identityENS4_23SM90_TMA_LOAD_MULTICASTES1C_vS1D_EENS_8epilogue10collective6detail29Sm90TmaWarpSpecializedAdapterINS1H_15DefaultEpilogueISJ_SK_SK_NS1G_6thread17LinearCombinationISJ_Li1EffLNS1L_9ScaleType4KindE0ELNS_15FloatRoundStyleE2ESJ_EENS1_15EpilogueDefaultEEEEEvvEEEEvNT_6ParamsE --------------------------
	.section	.text._ZN7cutlass13device_kernelINS_4gemm6kernel13GemmUniversalIN4cute5tupleIJiiiiEEENS1_10collective13CollectiveMmaINS1_34MainloopSm90TmaGmmaWarpSpecializedILi3ENS5_IJNS4_1CILi2EEENSA_ILi1EEESC_EEENS1_35KernelTmaWarpSpecializedCooperativeEEENS5_IJNSA_ILi128EEENSA_ILi112EEESG_EEENS_6half_tENS5_IJlSC_lEEESJ_SK_NS4_8TiledMMAINS4_8MMA_AtomIJNS4_4SM904GMMA25MMA_64x16x16_F32F16F16_SSILNSO_5MajorE0ELSQ_0ELNSO_7ScaleInE1ELSR_1EEEEEENS4_6LayoutISD_NS5_IJSC_NSA_ILi0EEESV_EEEEENS5_IJNS4_10UnderscoreESY_SY_EEEEENS4_13SM90_TMA_LOADENS4_14ComposedLayoutINS4_7SwizzleILi3ELi4ELi3EEENS4_18smem_ptr_flag_bitsILi16EEENSU_INS5_IJNSA_ILi8EEENSA_ILi64EEEEEENS5_IJS18_SC_EEEEEEEvNS4_8identityENS4_23SM90_TMA_LOAD_MULTICASTES1C_vS1D_EENS_8epilogue10collective6detail29Sm90TmaWarpSpecializedAdapterINS1H_15DefaultEpilogueISJ_SK_SK_NS1G_6thread17LinearCombinationISJ_Li1EffLNS1L_9ScaleType4KindE0ELNS_15FloatRoundStyleE2ESJ_EENS1_15EpilogueDefaultEEEEEvvEEEEvNT_6ParamsE,"ax",@progbits
	.align	128
.text._ZN7cutlass13device_kernelINS_4gemm6kernel13GemmUniversalIN4cute5tupleIJiiiiEEENS1_10collective13CollectiveMmaINS1_34MainloopSm90TmaGmmaWarpSpecializedILi3ENS5_IJNS4_1CILi2EEENSA_ILi1EEESC_EEENS1_35KernelTmaWarpSpecializedCooperativeEEENS5_IJNSA_ILi128EEENSA_ILi112EEESG_EEENS_6half_tENS5_IJlSC_lEEESJ_SK_NS4_8TiledMMAINS4_8MMA_AtomIJNS4_4SM904GMMA25MMA_64x16x16_F32F16F16_SSILNSO_5MajorE0ELSQ_0ELNSO_7ScaleInE1ELSR_1EEEEEENS4_6LayoutISD_NS5_IJSC_NSA_ILi0EEESV_EEEEENS5_IJNS4_10UnderscoreESY_SY_EEEEENS4_13SM90_TMA_LOADENS4_14ComposedLayoutINS4_7SwizzleILi3ELi4ELi3EEENS4_18smem_ptr_flag_bitsILi16EEENSU_INS5_IJNSA_ILi8EEENSA_ILi64EEEEEENS5_IJS18_SC_EEEEEEEvNS4_8identityENS4_23SM90_TMA_LOAD_MULTICASTES1C_vS1D_EENS_8epilogue10collective6detail29Sm90TmaWarpSpecializedAdapterINS1H_15DefaultEpilogueISJ_SK_SK_NS1G_6thread17LinearCombinationISJ_Li1EffLNS1L_9ScaleType4KindE0ELNS_15FloatRoundStyleE2ESJ_EENS1_15EpilogueDefaultEEEEEvvEEEEvNT_6ParamsE:
        .type           _ZN7cutlass13device_kernelINS_4gemm6kernel13GemmUniversalIN4cute5tupleIJiiiiEEENS1_10collective13CollectiveMmaINS1_34MainloopSm90TmaGmmaWarpSpecializedILi3ENS5_IJNS4_1CILi2EEENSA_ILi1EEESC_EEENS1_35KernelTmaWarpSpecializedCooperativeEEENS5_IJNSA_ILi128EEENSA_ILi112EEESG_EEENS_6half_tENS5_IJlSC_lEEESJ_SK_NS4_8TiledMMAINS4_8MMA_AtomIJNS4_4SM904GMMA25MMA_64x16x16_F32F16F16_SSILNSO_5MajorE0ELSQ_0ELNSO_7ScaleInE1ELSR_1EEEEEENS4_6LayoutISD_NS5_IJSC_NSA_ILi0EEESV_EEEEENS5_IJNS4_10UnderscoreESY_SY_EEEEENS4_13SM90_TMA_LOADENS4_14ComposedLayoutINS4_7SwizzleILi3ELi4ELi3EEENS4_18smem_ptr_flag_bitsILi16EEENSU_INS5_IJNSA_ILi8EEENSA_ILi64EEEEEENS5_IJS18_SC_EEEEEEEvNS4_8identityENS4_23SM90_TMA_LOAD_MULTICASTES1C_vS1D_EENS_8epilogue10collective6detail29Sm90TmaWarpSpecializedAdapterINS1H_15DefaultEpilogueISJ_SK_SK_NS1G_6thread17LinearCombinationISJ_Li1EffLNS1L_9ScaleType4KindE0ELNS_15FloatRoundStyleE2ESJ_EENS1_15EpilogueDefaultEEEEEvvEEEEvNT_6ParamsE,@function
        .size           _ZN7cutlass13device_kernelINS_4gemm6kernel13GemmUniversalIN4cute5tupleIJiiiiEEENS1_10collective13CollectiveMmaINS1_34MainloopSm90TmaGmmaWarpSpecializedILi3ENS5_IJNS4_1CILi2EEENSA_ILi1EEESC_EEENS1_35KernelTmaWarpSpecializedCooperativeEEENS5_IJNSA_ILi128EEENSA_ILi112EEESG_EEENS_6half_tENS5_IJlSC_lEEESJ_SK_NS4_8TiledMMAINS4_8MMA_AtomIJNS4_4SM904GMMA25MMA_64x16x16_F32F16F16_SSILNSO_5MajorE0ELSQ_0ELNSO_7ScaleInE1ELSR_1EEEEEENS4_6LayoutISD_NS5_IJSC_NSA_ILi0EEESV_EEEEENS5_IJNS4_10UnderscoreESY_SY_EEEEENS4_13SM90_TMA_LOADENS4_14ComposedLayoutINS4_7SwizzleILi3ELi4ELi3EEENS4_18smem_ptr_flag_bitsILi16EEENSU_INS5_IJNSA_ILi8EEENSA_ILi64EEEEEENS5_IJS18_SC_EEEEEEEvNS4_8identityENS4_23SM90_TMA_LOAD_MULTICASTES1C_vS1D_EENS_8epilogue10collective6detail29Sm90TmaWarpSpecializedAdapterINS1H_15DefaultEpilogueISJ_SK_SK_NS1G_6thread17LinearCombinationISJ_Li1EffLNS1L_9ScaleType4KindE0ELNS_15FloatRoundStyleE2ESJ_EENS1_15EpilogueDefaultEEEEEvvEEEEvNT_6ParamsE,(.L_x_179 - _ZN7cutlass13device_kernelINS_4gemm6kernel13GemmUniversalIN4cute5tupleIJiiiiEEENS1_10collective13CollectiveMmaINS1_34MainloopSm90TmaGmmaWarpSpecializedILi3ENS5_IJNS4_1CILi2EEENSA_ILi1EEESC_EEENS1_35KernelTmaWarpSpecializedCooperativeEEENS5_IJNSA_ILi128EEENSA_ILi112EEESG_EEENS_6half_tENS5_IJlSC_lEEESJ_SK_NS4_8TiledMMAINS4_8MMA_AtomIJNS4_4SM904GMMA25MMA_64x16x16_F32F16F16_SSILNSO_5MajorE0ELSQ_0ELNSO_7ScaleInE1ELSR_1EEEEEENS4_6LayoutISD_NS5_IJSC_NSA_ILi0EEESV_EEEEENS5_IJNS4_10UnderscoreESY_SY_EEEEENS4_13SM90_TMA_LOADENS4_14ComposedLayoutINS4_7SwizzleILi3ELi4ELi3EEENS4_18smem_ptr_flag_bitsILi16EEENSU_INS5_IJNSA_ILi8EEENSA_ILi64EEEEEENS5_IJS18_SC_EEEEEEEvNS4_8identityENS4_23SM90_TMA_LOAD_MULTICASTES1C_vS1D_EENS_8epilogue10collective6detail29Sm90TmaWarpSpecializedAdapterINS1H_15DefaultEpilogueISJ_SK_SK_NS1G_6thread17LinearCombinationISJ_Li1EffLNS1L_9ScaleType4KindE0ELNS_15FloatRoundStyleE2ESJ_EENS1_15EpilogueDefaultEEEEEvvEEEEvNT_6ParamsE)
        .other          _ZN7cutlass13device_kernelINS_4gemm6kernel13GemmUniversalIN4cute5tupleIJiiiiEEENS1_10collective13CollectiveMmaINS1_34MainloopSm90TmaGmmaWarpSpecializedILi3ENS5_IJNS4_1CILi2EEENSA_ILi1EEESC_EEENS1_35KernelTmaWarpSpecializedCooperativeEEENS5_IJNSA_ILi128EEENSA_ILi112EEESG_EEENS_6half_tENS5_IJlSC_lEEESJ_SK_NS4_8TiledMMAINS4_8MMA_AtomIJNS4_4SM904GMMA25MMA_64x16x16_F32F16F16_SSILNSO_5MajorE0ELSQ_0ELNSO_7ScaleInE1ELSR_1EEEEEENS4_6LayoutISD_NS5_IJSC_NSA_ILi0EEESV_EEEEENS5_IJNS4_10UnderscoreESY_SY_EEEEENS4_13SM90_TMA_LOADENS4_14ComposedLayoutINS4_7SwizzleILi3ELi4ELi3EEENS4_18smem_ptr_flag_bitsILi16EEENSU_INS5_IJNSA_ILi8EEENSA_ILi64EEEEEENS5_IJS18_SC_EEEEEEEvNS4_8identityENS4_23SM90_TMA_LOAD_MULTICASTES1C_vS1D_EENS_8epilogue10collective6detail29Sm90TmaWarpSpecializedAdapterINS1H_15DefaultEpilogueISJ_SK_SK_NS1G_6thread17LinearCombinationISJ_Li1EffLNS1L_9ScaleType4KindE0ELNS_15FloatRoundStyleE2ESJ_EENS1_15EpilogueDefaultEEEEEvvEEEEvNT_6ParamsE,@"STO_CUDA_ENTRY STV_DEFAULT"
_ZN7cutlass13device_kernelINS_4gemm6kernel13GemmUniversalIN4cute5tupleIJiiiiEEENS1_10collective13CollectiveMmaINS1_34MainloopSm90TmaGmmaWarpSpecializedILi3ENS5_IJNS4_1CILi2EEENSA_ILi1EEESC_EEENS1_35KernelTmaWarpSpecializedCooperativeEEENS5_IJNSA_ILi128EEENSA_ILi112EEESG_EEENS_6half_tENS5_IJlSC_lEEESJ_SK_NS4_8TiledMMAINS4_8MMA_AtomIJNS4_4SM904GMMA25MMA_64x16x16_F32F16F16_SSILNSO_5MajorE0ELSQ_0ELNSO_7ScaleInE1ELSR_1EEEEEENS4_6LayoutISD_NS5_IJSC_NSA_ILi0EEESV_EEEEENS5_IJNS4_10UnderscoreESY_SY_EEEEENS4_13SM90_TMA_LOADENS4_14ComposedLayoutINS4_7SwizzleILi3ELi4ELi3EEENS4_18smem_ptr_flag_bitsILi16EEENSU_INS5_IJNSA_ILi8EEENSA_ILi64EEEEEENS5_IJS18_SC_EEEEEEEvNS4_8identityENS4_23SM90_TMA_LOAD_MULTICASTES1C_vS1D_EENS_8epilogue10collective6detail29Sm90TmaWarpSpecializedAdapterINS1H_15DefaultEpilogueISJ_SK_SK_NS1G_6thread17LinearCombinationISJ_Li1EffLNS1L_9ScaleType4KindE0ELNS_15FloatRoundStyleE2ESJ_EENS1_15EpilogueDefaultEEEEEvvEEEEvNT_6ParamsE:
[----:B------:R-:W0:Y:S01]  /*0000*/  LDC R1, c[0x0][0x28] ;  /* 0x00000a00ff017b82 */ /* 0x000e220000000800 */
[----:B------:R-:W1:Y:S01]  /*0010*/  S2R R87, SR_TID.X ;  /* 0x0000000000577919 */ /* 0x000e620000002100 */
[----:B------:R-:W-:Y:S01]  /*0020*/  ELECT P0, URZ, PT ;  /* 0x00000000003f782f */ /* 0x000fe20003800000 */
[----:B------:R-:W-:Y:S01]  /*0030*/  BSSY B0, `(.L_x_0) ;  /* 0x000000f000007945 */ /* 0x000fe20003800000 */
[--C-:B-1----:R-:W-:Y:S02]  /*0040*/  SHF.R.U32.HI R0, RZ, 0x5, R87.reuse ;  /* 0x00000005ff007819 */ /* 0x102fe40000011657 */
[----:B------:R-:W-:-:S03]  /*0050*/  SHF.R.U32.HI R7, RZ, 0x7, R87 ;  /* 0x00000007ff077819 */ /* 0x000fc60000011657 */
[----:B------:R-:W1:Y:S04]  /*0060*/  SHFL.IDX PT, R3, R0, RZ, 0x1f ;  /* 0x00001fff00037589 */ /* 0x000e6800000e0000 */
[----:B------:R2:W3:Y:S01]  /*0070*/  SHFL.IDX PT, R2, R7, RZ, 0x1f ;  /* 0x00001fff07027589 */ /* 0x0004e200000e0000 */
[----:B-1----:R-:W-:-:S13]  /*0080*/  ISETP.NE.OR P0, PT, R3, RZ, !P0 ;  /* 0x000000ff0300720c */ /* 0x002fda0004705670 */
[----:B0-23--:R-:W-:Y:S05]  /*0090*/  @P0 BRA `(.L_x_1) ;  /* 0x0000000000200947 */ /* 0x00dfea0003800000 */
[----:B------:R-:W-:Y:S02]  /*00a0*/  ULDC.64 UR4, c[0x0][0x198] ;  /* 0x0000660000047ab9 */ /* 0x000fe40000000a00 */
[----:B------:R-:W-:Y:S02]  /*00b0*/  UIADD3 UR6, UP0, UR4, 0xf0, URZ ;  /* 0x000000f004067890 */ /* 0x000fe4000ff1e03f */
[----:B------:R-:W-:Y:S02]  /*00c0*/  UIADD3 UR4, UP1, UR4, 0x1f0, URZ ;  /* 0x000001f004047890 */ /* 0x000fe4000ff3e03f */
[----:B------:R-:W-:Y:S02]  /*00d0*/  UIADD3.X UR7, URZ, UR5, URZ, UP0, !UPT ;  /* 0x000000053f077290 */ /* 0x000fe400087fe43f */
[----:B------:R-:W-:-:S07]  /*00e0*/  UIADD3.X UR5, URZ, UR5, URZ, UP1, !UPT ;  /* 0x000000053f057290 */ /* 0x000fce0008ffe43f */
[----:B------:R0:W-:Y:S02]  /*00f0*/  UTMACCTL.PF [UR6] ;  /* 0x00000000060079b9 */ /* 0x0001e40008040000 */
[----:B------:R0:W-:Y:S02]  /*0100*/  UTMACCTL.PF [UR4] ;  /* 0x00000000040079b9 */ /* 0x0001e40008040000 */
[----:B0-----:R-:W-:Y:S01]  /*0110*/  NOP ;  /* 0x0000000000007918 */ /* 0x001fe20000000000 */
.L_x_1:
[----:B------:R-:W-:Y:S05]  /*0120*/  BSYNC B0 ;  /* 0x0000000000007941 */ /* 0x000fea0003800000 */
.L_x_0:
[----:B------:R-:W0:Y:S02]  /*0130*/  SHFL.IDX PT, R5, R0, RZ, 0x1f ;  /* 0x00001fff00057589 */ /* 0x000e2400000e0000 */
[----:B0-----:R-:W-:-:S13]  /*0140*/  ISETP.NE.AND P0, PT, R5, RZ, PT ;  /* 0x000000ff0500720c */ /* 0x001fda0003f05270 */
[----:B------:R-:W-:Y:S05]  /*0150*/  @P0 BRA `(.L_x_2) ;  /* 0x0000000000500947 */ /* 0x000fea0003800000 */
[----:B------:R-:W0:Y:S01]  /*0160*/  S2UR UR8, SR_CgaCtaId ;  /* 0x00000000000879c3 */ /* 0x000e220000008800 */
[----:B------:R-:W-:Y:S01]  /*0170*/  UMOV UR4, 0x400 ;  /* 0x0000040000047882 */ /* 0x000fe20000000000 */
[----:B------:R-:W-:Y:S01]  /*0180*/  UMOV UR5, 0x1 ;  /* 0x0000000100057882 */ /* 0x000fe20000000000 */
[----:B------:R-:W-:Y:S01]  /*0190*/  UMOV UR6, 0x4 ;  /* 0x0000000400067882 */ /* 0x000fe20000000000 */
[----:B------:R-:W-:Y:S01]  /*01a0*/  ELECT P0, URZ, PT ;  /* 0x00000000003f782f */ /* 0x000fe20003800000 */
[----:B------:R-:W-:-:S04]  /*01b0*/  UIADD3 UR6, -UR6, 0x100000, URZ ;  /* 0x0010000006067890 */ /* 0x000fc8000fffe13f */
[----:B------:R-:W-:Y:S02]  /*01c0*/  USHF.L.U32 UR7, UR6, 0xb, URZ ;  /* 0x0000000b06077899 */ /* 0x000fe4000800063f */
[----:B------:R-:W-:Y:S02]  /*01d0*/  USHF.L.U32 UR6, UR6, 0x1, URZ ;  /* 0x0000000106067899 */ /* 0x000fe4000800063f */
[----:B0-----:R-:W-:Y:S02]  /*01e0*/  ULEA UR8, UR8, UR4, 0x18 ;  /* 0x0000000408087291 */ /* 0x001fe4000f8ec03f */
[----:B------:R-:W-:-:S04]  /*01f0*/  UIADD3 UR4, -UR5, 0x100000, URZ ;  /* 0x0010000005047890 */ /* 0x000fc8000fffe13f */
[----:B------:R-:W-:Y:S02]  /*0200*/  USHF.L.U32 UR5, UR4, 0xb, URZ ;  /* 0x0000000b04057899 */ /* 0x000fe4000800063f */
[----:B------:R-:W-:Y:S01]  /*0210*/  USHF.L.U32 UR4, UR4, 0x1, URZ ;  /* 0x0000000104047899 */ /* 0x000fe2000800063f */
[----:B------:R-:W0:Y:S11]  /*0220*/  FENCE.VIEW.ASYNC.S ;  /* 0x00000000000073c6 */ /* 0x000e360000000000 */
[----:B0-----:R0:W1:Y:S01]  /*0230*/  SYNCS.EXCH.64 URZ, [UR8], UR4 ;  /* 0x00000004083f75b2 */ /* 0x0010620008000100 */
[----:B------:R0:W2:Y:S01]  /*0240*/  SYNCS.EXCH.64 URZ, [UR8+0x18], UR6 ;  /* 0x00001806083f75b2 */ /* 0x0000a20008000100 */
[----:B------:R0:W3:Y:S01]  /*0250*/  SYNCS.EXCH.64 URZ, [UR8+0x8], UR4 ;  /* 0x00000804083f75b2 */ /* 0x0000e20008000100 */
[----:B------:R0:W4:Y:S01]  /*0260*/  SYNCS.EXCH.64 URZ, [UR8+0x20], UR6 ;  /* 0x00002006083f75b2 */ /* 0x0001220008000100 */
[----:B------:R0:W0:Y:S01]  /*0270*/  SYNCS.EXCH.64 URZ, [UR8+0x10], UR4 ;  /* 0x00001004083f75b2 */ /* 0x0000220008000100 */
[----:B------:R0:W0:Y:S01]  /*0280*/  SYNCS.EXCH.64 URZ, [UR8+0x28], UR6 ;  /* 0x00002806083f75b2 */ /* 0x0000220008000100 */
[----:B------:R-:W-:Y:S01]  /*0290*/  NOP ;  /* 0x0000000000007918 */ /* 0x000fe20000000000 */
.L_x_2:
[----:B------:R-:W-:Y:S01]  /*02a0*/  SHF.R.S32.HI R4, RZ, 0x1f, R87 ;  /* 0x0000001fff047819 */ /* 0x000fe20000011457 */
[----:B------:R-:W5:Y:S01]  /*02b0*/  SHFL.IDX PT, R0, R0, RZ, 0x1f ;  /* 0x00001fff00007589 */ /* 0x000f6200000e0000 */
[----:B0-----:R-:W0:Y:S01]  /*02c0*/  S2UR UR8, SR_CTAID.X ;  /* 0x00000000000879c3 */ /* 0x001e220000002500 */
[----:B------:R-:W-:Y:S02]  /*02d0*/  ELECT P0, URZ, PT ;  /* 0x00000000003f782f */ /* 0x000fe40003800000 */
[----:B------:R-:W-:Y:S01]  /*02e0*/  LEA.HI R4, R4, R87, RZ, 0x7 ;  /* 0x0000005704047211 */ /* 0x000fe200078f38ff */
[----:B------:R-:W-:Y:S01]  /*02f0*/  ULDC UR4, c[0x0][0x150] ;  /* 0x0000540000047ab9 */ /* 0x000fe20000000800 */
[----:B------:R-:W-:Y:S01]  /*0300*/  SHF.R.S32.HI R6, RZ, 0x1f, R5 ;  /* 0x0000001fff067819 */ /* 0x000fe20000011405 */
[----:B------:R-:W-:Y:S01]  /*0310*/  NOP ;  /* 0x0000000000007918 */ /* 0x000fe20000000000 */
[----:B------:R-:W-:Y:S01]  /*0320*/  LOP3.LUT R4, R4, 0xffffff80, RZ, 0xc0, !PT ;  /* 0xffffff8004047812 */ /* 0x000fe200078ec0ff */
[----:B------:R-:W-:Y:S01]  /*0330*/  NOP ;  /* 0x0000000000007918 */ /* 0x000fe20000000000 */
[----:B------:R-:W-:Y:S01]  /*0340*/  LEA.HI R6, R6, R5, RZ, 0x2 ;  /* 0x0000000506067211 */ /* 0x000fe200078f10ff */
[----:B------:R-:W1:Y:S01]  /*0350*/  LDC R11, c[0x0][0x144] ;  /* 0x00005100ff0b7b82 */ /* 0x000e620000000800 */
[----:B------:R-:W-:Y:S01]  /*0360*/  IMAD.MOV.U32 R22, RZ, RZ, 0x1 ;  /* 0x00000001ff167424 */ /* 0x000fe200078e00ff */
[----:B------:R-:W-:Y:S01]  /*0370*/  ISETP.NE.AND P3, PT, R2, RZ, PT ;  /* 0x000000ff0200720c */ /* 0x000fe20003f65270 */
[----:B------:R-:W-:Y:S01]  /*0380*/  IMAD.IADD R8, R87, 0x1, -R4 ;  /* 0x0000000157087824 */ /* 0x000fe200078e0a04 */
[----:B------:R-:W-:Y:S01]  /*0390*/  LOP3.LUT R6, R6, 0x3ffffffc, RZ, 0xc0, !PT ;  /* 0x3ffffffc06067812 */ /* 0x000fe200078ec0ff */
[----:B------:R-:W2:Y:S03]  /*03a0*/  S2R R4, SR_CTAID.Y ;  /* 0x0000000000047919 */ /* 0x000ea60000002600 */
[----:B------:R-:W-:Y:S01]  /*03b0*/  SHF.R.S32.HI R9, RZ, 0x1f, R8 ;  /* 0x0000001fff097819 */ /* 0x000fe20000011408 */
[----:B------:R-:W-:Y:S01]  /*03c0*/  IMAD.IADD R6, R5, 0x1, -R6 ;  /* 0x0000000105067824 */ /* 0x000fe200078e0a06 */
[----:B------:R-:W3:Y:S02]  /*03d0*/  LDC R13, c[0x0][0x140] ;  /* 0x00005000ff0d7b82 */ /* 0x000ee40000000800 */
[----:B------:R-:W-:-:S02]  /*03e0*/  LEA.HI R9, R9, R8, RZ, 0x3 ;  /* 0x0000000809097211 */ /* 0x000fc400078f18ff */
[----:B-----5:R-:W-:Y:S02]  /*03f0*/  ISETP.NE.OR P0, PT, R0, RZ, !P0 ;  /* 0x000000ff0000720c */ /* 0x020fe40004705670 */
[--C-:B------:R-:W-:Y:S02]  /*0400*/  SHF.R.S32.HI R0, RZ, 0x3, R9.reuse ;  /* 0x00000003ff007819 */ /* 0x100fe40000011409 */
[----:B0-----:R-:W-:Y:S02]  /*0410*/  I2FP.F32.U32 R10, UR8 ;  /* 0x00000008000a7c45 */ /* 0x001fe40008201000 */
[----:B------:R-:W-:-:S03]  /*0420*/  SHF.R.S32.HI R9, RZ, 0x1f, R9 ;  /* 0x0000001fff097819 */ /* 0x000fc60000011409 */
[----:B------:R-:W-:Y:S01]  /*0430*/  FMUL R10, R10, UR4 ;  /* 0x000000040a0a7c20 */ /* 0x000fe20008400000 */
[----:B------:R-:W-:Y:S01]  /*0440*/  LEA.HI R9, R9, R0, RZ, 0x2 ;  /* 0x0000000009097211 */ /* 0x000fe200078f10ff */
[----:B------:R-:W-:Y:S02]  /*0450*/  ULDC UR4, c[0x0][0x154] ;  /* 0x0000550000047ab9 */ /* 0x000fe40000000800 */
[----:B------:R-:W-:Y:S01]  /*0460*/  VOTEU.ALL UP0, P0 ;  /* 0x00000000003f7886 */ /* 0x000fe20000000000 */
[----:B------:R-:W-:Y:S01]  /*0470*/  LOP3.LUT R9, R9, 0xfffffffc, RZ, 0xc0, !PT ;  /* 0xfffffffc09097812 */ /* 0x000fe200078ec0ff */
[----:B------:R-:W0:Y:S01]  /*0480*/  F2I.U32.TRUNC.NTZ R10, R10 ;  /* 0x0000000a000a7305 */ /* 0x000e22000020f000 */
[----:B------:R-:W-:Y:S02]  /*0490*/  VOTEU.ALL UP1, P0 ;  /* 0x00000000003f7886 */ /* 0x000fe40000020000 */
[----:B------:R-:W5:Y:S01]  /*04a0*/  @!UP0 S2UR UR7, SR_CgaCtaId ;  /* 0x00000000000789c3 */ /* 0x000f620000008800 */
[----:B------:R-:W-:Y:S01]  /*04b0*/  IMAD.IADD R9, R0, 0x1, -R9 ;  /* 0x0000000100097824 */ /* 0x000fe200078e0a09 */
[----:B------:R-:W-:Y:S01]  /*04c0*/  SHF.R.S32.HI R0, RZ, 0x1f, R3 ;  /* 0x0000001fff007819 */ /* 0x000fe20000011403 */
[----:B------:R-:W-:Y:S01]  /*04d0*/  @!UP0 UMOV UR6, 0x400 ;  /* 0x0000040000068882 */ /* 0x000fe20000000000 */
[----:B---3--:R-:W-:Y:S01]  /*04e0*/  ISETP.EQ.U32.AND P2, PT, R13, 0x1, PT ;  /* 0x000000010d00780c */ /* 0x008fe20003f42070 */
[----:B------:R-:W-:Y:S01]  /*04f0*/  IMAD R19, R6, 0x4, R9 ;  /* 0x0000000406137824 */ /* 0x000fe200078e0209 */
[----:B--2---:R-:W-:-:S02]  /*0500*/  I2FP.F32.U32 R12, R4 ;  /* 0x00000004000c7245 */ /* 0x004fc40000201000 */
[----:B------:R-:W2:Y:S01]  /*0510*/  LDC R9, c[0x0][0x148] ;  /* 0x00005200ff097b82 */ /* 0x000ea20000000800 */
[----:B------:R-:W-:Y:S02]  /*0520*/  LEA.HI R0, R0, R3, RZ, 0x2 ;  /* 0x0000000300007211 */ /* 0x000fe400078f10ff */
[----:B------:R-:W-:Y:S01]  /*0530*/  LEA.HI R6, R19, R19, RZ, 0x1 ;  /* 0x0000001313067211 */ /* 0x000fe200078f08ff */
[----:B0-----:R-:W-:Y:S02]  /*0540*/  IMAD.MOV R14, RZ, RZ, -R10 ;  /* 0x000000ffff0e7224 */ /* 0x001fe400078e0a0a */
[----:B------:R-:W-:Y:S01]  /*0550*/  FMUL R12, R12, UR4 ;  /* 0x000000040c0c7c20 */ /* 0x000fe20008400000 */
[----:B------:R-:W-:Y:S01]  /*0560*/  LOP3.LUT R0, R0, 0xfffffffc, RZ, 0xc0, !PT ;  /* 0xfffffffc00007812 */ /* 0x000fe200078ec0ff */
[----:B------:R-:W-:Y:S01]  /*0570*/  UMOV UR4, 0x20 ;  /* 0x0000002000047882 */ /* 0x000fe20000000000 */
[----:B------:R-:W-:Y:S01]  /*0580*/  LOP3.LUT R10, R6, 0xfffffffe, RZ, 0xc0, !PT ;  /* 0xfffffffe060a7812 */ /* 0x000fe200078ec0ff */
[----:B-1----:R-:W-:Y:S01]  /*0590*/  IMAD R6, R11, R14, UR8 ;  /* 0x000000080b067e24 */ /* 0x002fe2000f8e020e */
[----:B------:R-:W-:-:S04]  /*05a0*/  @!UP0 UIADD3 UR4, -UR4, 0x100000, URZ ;  /* 0x0010000004048890 */ /* 0x000fc8000fffe13f */
[----:B------:R-:W-:Y:S02]  /*05b0*/  @!UP0 USHF.L.U32 UR5, UR4, 0xb, URZ ;  /* 0x0000000b04058899 */ /* 0x000fe4000800063f */
[----:B------:R-:W-:Y:S01]  /*05c0*/  @!UP0 USHF.L.U32 UR4, UR4, 0x1, URZ ;  /* 0x0000000104048899 */ /* 0x000fe2000800063f */
[----:B------:R-:W0:Y:S01]  /*05d0*/  F2I.U32.TRUNC.NTZ R12, R12 ;  /* 0x0000000c000c7305 */ /* 0x000e22000020f000 */
[----:B------:R-:W-:Y:S02]  /*05e0*/  IMAD.IADD R3, R3, 0x1, -R0 ;  /* 0x0000000103037824 */ /* 0x000fe400078e0a00 */
[C---:B------:R-:W-:Y:S02]  /*05f0*/  IMAD.IADD R11, R19.reuse, 0x1, -R10 ;  /* 0x00000001130b7824 */ /* 0x040fe400078e0a0a */
[----:B------:R-:W-:Y:S01]  /*0600*/  IMAD.SHL.U32 R10, R19, 0x4, RZ ;  /* 0x00000004130a7824 */ /* 0x000fe200078e00ff */
[----:B-----5:R-:W-:Y:S01]  /*0610*/  @!UP0 ULEA UR6, UR7, UR6, 0x18 ;  /* 0x0000000607068291 */ /* 0x020fe2000f8ec03f */
[----:B------:R-:W-:Y:S01]  /*0620*/  ISETP.NE.AND P1, PT, R3, 0x3, PT ;  /* 0x000000030300780c */ /* 0x000fe20003f25270 */
[----:B------:R-:W-:Y:S01]  /*0630*/  VOTEU.ALL UP0, P0 ;  /* 0x00000000003f7886 */ /* 0x000fe20000000000 */
[----:B------:R-:W-:-:S02]  /*0640*/  ISETP.NE.AND P4, PT, R11, R6, PT ;  /* 0x000000060b00720c */ /* 0x000fc40003f85270 */
[----:B------:R-:W-:Y:S02]  /*0650*/  LOP3.LUT R19, R19, 0xc, R10, 0x78, !PT ;  /* 0x0000000c13137812 */ /* 0x000fe400078e780a */
[----:B------:R-:W-:Y:S01]  /*0660*/  LOP3.LUT P0, RZ, R8, 0x7, RZ, 0xc0, !PT ;  /* 0x0000000708ff7812 */ /* 0x000fe2000780c0ff */
[C---:B------:R-:W-:Y:S01]  /*0670*/  VIADD R8, R2.reuse, 0xffffffff ;  /* 0xffffffff02087836 */ /* 0x040fe20000000000 */
[----:B------:R-:W-:Y:S01]  /*0680*/  ISETP.EQ.OR P1, PT, R3, RZ, !P1 ;  /* 0x000000ff0300720c */ /* 0x000fe20004f22670 */
[----:B0-----:R-:W-:Y:S01]  /*0690*/  IMAD.MOV R23, RZ, RZ, -R12 ;  /* 0x000000ffff177224 */ /* 0x001fe200078e0a0c */
[----:B------:R-:W-:Y:S01]  /*06a0*/  ISETP.LT.U32.AND P0, PT, R19, 0x2, !P0 ;  /* 0x000000021300780c */ /* 0x000fe20004701070 */
[----:B------:R-:W0:Y:S02]  /*06b0*/  FENCE.VIEW.ASYNC.S ;  /* 0x00000000000073c6 */ /* 0x000e240000000000 */
[----:B0-----:R0:W1:Y:S01]  /*06c0*/  @!UP0 SYNCS.EXCH.64 URZ, [UR6+0x40], UR4 ;  /* 0x00004004063f85b2 */ /* 0x0010620008000100 */
[----:B------:R-:W-:Y:S01]  /*06d0*/  ISETP.EQ.AND P1, PT, R2, RZ, P1 ;  /* 0x000000ff0200720c */ /* 0x000fe20000f22270 */
[----:B--2---:R-:W-:Y:S01]  /*06e0*/  IMAD R11, R9, R23, R4 ;  /* 0x00000017090b7224 */ /* 0x004fe200078e0204 */
[----:B------:R-:W-:-:S02]  /*06f0*/  ISETP.GE.U32.AND P6, PT, R8, 0x2, PT ;  /* 0x000000020800780c */ /* 0x000fc40003fc6070 */
[----:B------:R-:W-:Y:S02]  /*0700*/  @P4 LEA.HI R0, R19, R19, RZ, 0x1 ;  /* 0x0000001313004211 */ /* 0x000fe400078f08ff */
[----:B------:R-:W-:Y:S02]  /*0710*/  SEL R18, RZ, 0x1, !P1 ;  /* 0x00000001ff127807 */ /* 0x000fe40004800000 */
[----:B------:R-:W-:Y:S02]  /*0720*/  @P4 SHF.R.S32.HI R0, RZ, 0x1, R0 ;  /* 0x00000001ff004819 */ /* 0x000fe40000011400 */
[----:B------:R-:W-:Y:S02]  /*0730*/  SEL R18, R18, 0x2, P6 ;  /* 0x0000000212127807 */ /* 0x000fe40003000000 */
[----:B------:R-:W-:Y:S02]  /*0740*/  @P4 ISETP.NE.AND P5, PT, R0, R11, PT ;  /* 0x0000000b0000420c */ /* 0x000fe40003fa5270 */
[----:B------:R-:W-:Y:S01]  /*0750*/  SEL R11, RZ, 0x1, !P0 ;  /* 0x00000001ff0b7807 */ /* 0x000fe20004000000 */
[----:B------:R0:W2:Y:S01]  /*0760*/  @!UP1 SYNCS.EXCH.64 URZ, [UR6+0x48], UR4 ;  /* 0x00004804063f95b2 */ /* 0x0000a20008000100 */
[----:B------:R-:W-:Y:S01]  /*0770*/  @P4 SEL R22, RZ, 0x1, P5 ;  /* 0x00000001ff164807 */ /* 0x000fe20002800000 */
[----:B------:R-:W-:Y:S01]  /*0780*/  NOP ;  /* 0x0000000000007918 */ /* 0x000fe20000000000 */
[----:B------:R-:W-:-:S02]  /*0790*/  LOP3.LUT R0, R87, 0x7f, RZ, 0xc0, !PT ;  /* 0x0000007f57007812 */ /* 0x000fc400078ec0ff */
[----:B------:R-:W-:Y:S01]  /*07a0*/  LOP3.LUT R22, R22, R11, RZ, 0xc0, !PT ;  /* 0x0000000b16167212 */ /* 0x000fe200078ec0ff */
[----:B01----:R-:W-:Y:S06]  /*07b0*/  @!P2 BRA `(.L_x_3) ;  /* 0x000000000008a947 */ /* 0x003fec0003800000 */
[----:B--2-4-:R-:W-:Y:S01]  /*07c0*/  UCGABAR_ARV ;  /* 0x00000000000079c7 */ /* 0x014fe20008000000 */
[----:B------:R-:W-:Y:S05]  /*07d0*/  BRA `(.L_x_4) ;  /* 0x0000000000047947 */ /* 0x000fea0003800000 */
.L_x_3:
[----:B--2-4-:R-:W-:Y:S01]  /*07e0*/  NOP ;  /* 0x0000000000007918 */ /* 0x014fe20000000000 */
.L_x_4:
[----:B------:R-:W0:Y:S01]  /*07f0*/  LDC R2, c[0x0][0x65c] ;  /* 0x00019700ff027b82 */ /* 0x000e220000000800 */
[----:B------:R-:W-:Y:S02]  /*0800*/  IMAD.U32 R10, RZ, RZ, UR8 ;  /* 0x00000008ff0a7e24 */ /* 0x000fe4000f8e00ff */
[----:B------:R-:W-:Y:S01]  /*0810*/  IMAD.MOV.U32 R11, RZ, RZ, RZ ;  /* 0x000000ffff0b7224 */ /* 0x000fe200078e00ff */
[----:B0-----:R-:W-:-:S04]  /*0820*/  ISETP.NE.AND P1, PT, R2, 0x1, PT ;  /* 0x000000010200780c */ /* 0x001fc80003f25270 */
[----:B------:R-:W-:-:S09]  /*0830*/  P2R R5, PR, RZ, 0x2 ;  /* 0x00000002ff057803 */ /* 0x000fd20000000000 */
[----:B------:R-:W0:Y:S01]  /*0840*/  @P1 LDC R17, c[0x0][0x10] ;  /* 0x00000400ff111b82 */ /* 0x000e220000000800 */
[----:B------:R-:W-:Y:S02]  /*0850*/  @P1 IMAD.MOV.U32 R5, RZ, RZ, RZ ;  /* 0x000000ffff051224 */ /* 0x000fe400078e00ff */
[----:B------:R-:W-:-:S05]  /*0860*/  @P1 IMAD.MOV.U32 R15, RZ, RZ, RZ ;  /* 0x000000ffff0f1224 */ /* 0x000fca00078e00ff */
[----:B------:R-:W1:Y:S01]  /*0870*/  @!P1 LDC R13, c[0x0][0xc] ;  /* 0x00000300ff0d9b82 */ /* 0x000e620000000800 */
[----:B------:R-:W-:Y:S01]  /*0880*/  ULDC UR4, c[0x0][0xc] ;  /* 0x0000030000047ab9 */ /* 0x000fe20000000800 */
[----:B------:R-:W-:Y:S01]  /*0890*/  ULDC UR5, c[0x0][0x10] ;  /* 0x0000040000057ab9 */ /* 0x000fe20000000800 */
[----:B------:R-:W-:Y:S01]  /*08a0*/  ULDC UR6, c[0x0][0x14] ;  /* 0x0000050000067ab9 */ /* 0x000fe20000000800 */
[----:B------:R-:W-:-:S04]  /*08b0*/  UIMAD.WIDE.U32 UR4, UR4, UR5, URZ ;  /* 0x00000005040472a5 */ /* 0x000fc8000f8e003f */
[----:B------:R-:W-:Y:S02]  /*08c0*/  UIMAD.WIDE.U32 UR38, UR4, UR6, URZ ;  /* 0x00000006042672a5 */ /* 0x000fe4000f8e003f */
[----:B------:R-:W-:-:S04]  /*08d0*/  UIMAD UR40, UR5, UR6, URZ ;  /* 0x00000006052872a4 */ /* 0x000fc8000f8e023f */
[----:B------:R-:W-:Y:S01]  /*08e0*/  UIADD3 UR40, UR39, UR40, URZ ;  /* 0x0000002827287290 */ /* 0x000fe2000fffe03f */
[----:B0-----:R-:W-:-:S04]  /*08f0*/  @P1 IMAD.WIDE.U32 R16, R17, UR8, R4 ;  /* 0x0000000811101c25 */ /* 0x001fc8000f8e0004 */
[----:B------:R-:W-:Y:S02]  /*0900*/  @P1 IMAD.IADD R17, R17, 0x1, R15 ;  /* 0x0000000111111824 */ /* 0x000fe400078e020f */
[----:B-1----:R-:W-:-:S04]  /*0910*/  @!P1 IMAD.WIDE.U32 R10, R4, R13, R10 ;  /* 0x0000000d040a9225 */ /* 0x002fc800078e000a */
[----:B------:R-:W-:Y:S02]  /*0920*/  @!P1 IMAD.MOV.U32 R16, RZ, RZ, R10 ;  /* 0x000000ffff109224 */ /* 0x000fe400078e000a */
[----:B------:R-:W-:Y:S01]  /*0930*/  @!P1 IMAD.MOV.U32 R17, RZ, RZ, R11 ;  /* 0x000000ffff119224 */ /* 0x000fe200078e000b */
[----:B------:R-:W-:Y:S06]  /*0940*/  @!P2 BRA `(.L_x_5) ;  /* 0x00000000000ca947 */ /* 0x000fec0003800000 */
[----:B------:R-:W-:Y:S01]  /*0950*/  UCGABAR_WAIT ;  /* 0x0000000000007dc7 */ /* 0x000fe20008000000 */
[----:B------:R-:W-:Y:S01]  /*0960*/  CCTL.IVALL ;  /* 0x00000000ff00798f */ /* 0x000fe20002000000 */
[----:B------:R-:W-:Y:S05]  /*0970*/  BRA `(.L_x_6) ;  /* 0x0000000000047947 */ /* 0x000fea0003800000 */
.L_x_5:
[----:B------:R-:W-:Y:S06]  /*0980*/  BAR.SYNC.DEFER_BLOCKING 0x0 ;  /* 0x0000000000007b1d */ /* 0x000fec0000010000 */
.L_x_6:
[----:B------:R-:W-:Y:S05]  /*0990*/  @!P3 BRA `(.L_x_7) ;  /* 0x000000800088b947 */ /* 0x000fea0003800000 */
[----:B------:R-:W-:-:S13]  /*09a0*/  ISETP.GT.U32.AND P0, PT, R8, 0x1, PT ;  /* 0x000000010800780c */ /* 0x000fda0003f04070 */
[----:B------:R-:W-:Y:S05]  /*09b0*/  @P0 EXIT ;  /* 0x000000000000094d */ /* 0x000fea0003800000 */
[----:B------:R-:W-:Y:S01]  /*09c0*/  ULDC.64 UR4, c[0x0][0x650] ;  /* 0x0001940000047ab9 */ /* 0x000fe20000000a00 */
[----:B------:R-:W-:Y:S01]  /*09d0*/  PRMT R3, RZ, 0x7610, R3 ;  /* 0x00007610ff037816 */ /* 0x000fe20000000003 */
[----:B------:R-:W-:Y:S01]  /*09e0*/  IMAD.MOV.U32 R93, RZ, RZ, -0x1 ;  /* 0xffffffffff5d7424 */ /* 0x000fe200078e00ff */
[----:B------:R-:W-:Y:S01]  /*09f0*/  ISETP.GE.U32.AND P0, PT, R16, UR4, PT ;  /* 0x0000000410007c0c */ /* 0x000fe2000bf06070 */
[----:B------:R-:W-:Y:S02]  /*0a00*/  IMAD.MOV.U32 R92, RZ, RZ, -0x1 ;  /* 0xffffffffff5c7424 */ /* 0x000fe400078e00ff */
[----:B------:R-:W-:Y:S01]  /*0a10*/  IMAD.MOV.U32 R91, RZ, RZ, -0x1 ;  /* 0xffffffffff5b7424 */ /* 0x000fe200078e00ff */
[----:B------:R-:W-:-:S13]  /*0a20*/  ISETP.GE.U32.AND.EX P0, PT, R17, UR5, PT, P0 ;  /* 0x0000000511007c0c */ /* 0x000fda000bf06100 */
[----:B------:R-:W-:Y:S05]  /*0a30*/  @P0 BRA `(.L_x_8) ;  /* 0x0000000400280947 */ /* 0x000fea0003800000 */
[----:B------:R-:W0:Y:S01]  /*0a40*/  LDC.64 R24, c[0x0][0x628] ;  /* 0x00018a00ff187b82 */ /* 0x000e220000000a00 */
[----:B------:R-:W-:Y:S02]  /*0a50*/  IMAD.MOV.U32 R10, RZ, RZ, R16 ;  /* 0x000000ffff0a7224 */ /* 0x000fe400078e0010 */
[----:B------:R-:W-:-:S05]  /*0a60*/  IMAD.MOV.U32 R11, RZ, RZ, R17 ;  /* 0x000000ffff0b7224 */ /* 0x000fca00078e0011 */
[----:B------:R-:W1:Y:S08]  /*0a70*/  LDC R8, c[0x0][0x630] ;  /* 0x00018c00ff087b82 */ /* 0x000e700000000800 */
[----:B------:R-:W2:Y:S01]  /*0a80*/  LDC.64 R26, c[0x0][0x620] ;  /* 0x00018800ff1a7b82 */ /* 0x000ea20000000a00 */
[----:B0-----:R-:W-:-:S04]  /*0a90*/  ISETP.NE.U32.AND P0, PT, R24, RZ, PT ;  /* 0x000000ff1800720c */ /* 0x001fc80003f05070 */
[----:B------:R-:W-:-:S13]  /*0aa0*/  ISETP.NE.AND.EX P0, PT, R25, RZ, PT, P0 ;  /* 0x000000ff1900720c */ /* 0x000fda0003f05300 */
[----:B-12---:R-:W-:Y:S05]  /*0ab0*/  @!P0 BRA `(.L_x_9) ;  /* 0x0000000000288947 */ /* 0x006fea0003800000 */
[----:B------:R-:W0:Y:S02]  /*0ac0*/  LDC R3, c[0x0][0x634] ;  /* 0x00018d00ff037b82 */ /* 0x000e240000000800 */
[----:B0-----:R-:W-:-:S05]  /*0ad0*/  IADD3 R3, P0, R16, R3, RZ ;  /* 0x0000000310037210 */ /* 0x001fca0007f1e0ff */
[----:B------:R-:W-:-:S04]  /*0ae0*/  IMAD.X R21, RZ, RZ, R17, P0 ;  /* 0x000000ffff157224 */ /* 0x000fc800000e0611 */
[----:B------:R-:W-:-:S04]  /*0af0*/  IMAD.WIDE.U32 R10, R21, R24, RZ ;  /* 0x00000018150a7225 */ /* 0x000fc800078e00ff */
[----:B------:R-:W-:-:S04]  /*0b00*/  IMAD.WIDE.U32 R12, P0, R3, R25, R10 ;  /* 0x00000019030c7225 */ /* 0x000fc8000780000a */
[----:B------:R-:W-:-:S04]  /*0b10*/  IMAD.WIDE.U32 R10, R3, R24, RZ ;  /* 0x00000018030a7225 */ /* 0x000fc800078e00ff */
[----:B------:R-:W-:Y:S01]  /*0b20*/  IMAD.X R15, RZ, RZ, RZ, P0 ;  /* 0x000000ffff0f7224 */ /* 0x000fe200000e06ff */
[----:B------:R-:W-:Y:S01]  /*0b30*/  IADD3 RZ, P0, R11, R12, RZ ;  /* 0x0000000c0bff7210 */ /* 0x000fe20007f1e0ff */
[----:B------:R-:W-:-:S04]  /*0b40*/  IMAD.MOV.U32 R14, RZ, RZ, R13 ;  /* 0x000000ffff0e7224 */ /* 0x000fc800078e000d */
[----:B------:R-:W-:-:S08]  /*0b50*/  IMAD.WIDE.U32.X R10, R21, R25, R14, P0 ;  /* 0x00000019150a7225 */ /* 0x000fd000000e040e */
.L_x_9:
[----:B------:R-:W0:Y:S01]  /*0b60*/  LDC.64 R30, c[0x0][0x640] ;  /* 0x00019000ff1e7b82 */ /* 0x000e220000000a00 */
[-CC-:B------:R-:W-:Y:S01]  /*0b70*/  SHF.R.U64 R91, R10, R8.reuse, R11.reuse ;  /* 0x000000080a5b7219 */ /* 0x180fe2000000120b */
[----:B------:R-:W-:Y:S01]  /*0b80*/  IMAD R29, R9, R23, R4 ;  /* 0x00000017091d7224 */ /* 0x000fe200078e0204 */
[----:B------:R-:W-:Y:S01]  /*0b90*/  SHF.R.U32.HI R3, RZ, R8, R11 ;  /* 0x00000008ff037219 */ /* 0x000fe2000001160b */
[----:B------:R-:W-:Y:S01]  /*0ba0*/  IMAD.MOV.U32 R23, RZ, RZ, 0x1 ;  /* 0x00000001ff177424 */ /* 0x000fe200078e00ff */
[----:B------:R-:W-:-:S03]  /*0bb0*/  IADD3 R5, P0, RZ, -R91, RZ ;  /* 0x8000005bff057210 */ /* 0x000fc60007f1e0ff */
[----:B------:R-:W1:Y:S02]  /*0bc0*/  LDC R12, c[0x0][0x618] ;  /* 0x00018600ff0c7b82 */ /* 0x000e640000000800 */
[----:B------:R-:W-:Y:S02]  /*0bd0*/  IMAD.X R3, RZ, RZ, ~R3, P0 ;  /* 0x000000ffff037224 */ /* 0x000fe400000e0e03 */
[----:B------:R-:W-:-:S04]  /*0be0*/  IMAD.WIDE.U32 R10, R5, R26, R16 ;  /* 0x0000001a050a7225 */ /* 0x000fc800078e0010 */
[----:B------:R-:W2:Y:S01]  /*0bf0*/  LDC R20, c[0x0][0x608] ;  /* 0x00018200ff147b82 */ /* 0x000ea20000000800 */
[----:B------:R-:W-:Y:S02]  /*0c00*/  IMAD R8, R3, R26, RZ ;  /* 0x0000001a03087224 */ /* 0x000fe400078e02ff */
[----:B------:R-:W-:Y:S02]  /*0c10*/  IMAD.MOV.U32 R3, RZ, RZ, -0x1 ;  /* 0xffffffffff037424 */ /* 0x000fe400078e00ff */
[----:B------:R-:W-:-:S03]  /*0c20*/  IMAD R5, R5, R27, R8 ;  /* 0x0000001b05057224 */ /* 0x000fc600078e0208 */
[----:B------:R-:W3:Y:S01]  /*0c30*/  LDC R28, c[0x0][0x658] ;  /* 0x00019600ff1c7b82 */ /* 0x000ee20000000800 */
[----:B------:R-:W-:Y:S01]  /*0c40*/  IMAD.IADD R5, R11, 0x1, R5 ;  /* 0x000000010b057824 */ /* 0x000fe200078e0205 */
[----:B0-----:R-:W-:-:S04]  /*0c50*/  ISETP.NE.U32.AND P0, PT, R30, RZ, PT ;  /* 0x000000ff1e00720c */ /* 0x001fc80003f05070 */
[----:B------:R-:W-:Y:S02]  /*0c60*/  ISETP.NE.AND.EX P0, PT, R31, RZ, PT, P0 ;  /* 0x000000ff1f00720c */ /* 0x000fe40003f05300 */
[----:B------:R-:W0:Y:S01]  /*0c70*/  LDC R24, c[0x0][0x600] ;  /* 0x00018000ff187b82 */ /* 0x000e220000000800 */
[-CC-:B-1----:R-:W-:Y:S02]  /*0c80*/  SHF.R.U64 R14, R10, R12.reuse, R5.reuse ;  /* 0x0000000c0a0e7219 */ /* 0x182fe40000001205 */
[----:B------:R-:W-:-:S05]  /*0c90*/  SHF.R.U32.HI R5, RZ, R12, R5 ;  /* 0x0000000cff057219 */ /* 0x000fca0000011605 */
[----:B------:R-:W1:Y:S01]  /*0ca0*/  LDC R15, c[0x0][0x648] ;  /* 0x00019200ff0f7b82 */ /* 0x000e620000000800 */
[-CC-:B--2---:R-:W-:Y:S02]  /*0cb0*/  SHF.R.U64 R27, R14, R20.reuse, R5.reuse ;  /* 0x000000140e1b7219 */ /* 0x184fe40000001205 */
[----:B------:R-:W-:-:S05]  /*0cc0*/  SHF.R.U32.HI R5, RZ, R20, R5 ;  /* 0x00000014ff057219 */ /* 0x000fca0000011605 */
[----:B------:R-:W2:Y:S01]  /*0cd0*/  LDC R21, c[0x0][0x638] ;  /* 0x00018e00ff157b82 */ /* 0x000ea20000000800 */
[-CC-:B---3--:R-:W-:Y:S02]  /*0ce0*/  SHF.R.U64 R20, R27, R28.reuse, R5.reuse ;  /* 0x0000001c1b147219 */ /* 0x188fe40000001205 */
[-C--:B------:R-:W-:Y:S02]  /*0cf0*/  SHF.L.U32 R3, R3, R28.reuse, RZ ;  /* 0x0000001c03037219 */ /* 0x080fe400000006ff */
[----:B------:R-:W-:Y:S01]  /*0d00*/  SHF.R.U32.HI R5, RZ, R28, R5 ;  /* 0x0000001cff057219 */ /* 0x000fe20000011605 */
[----:B------:R-:W-:Y:S01]  /*0d10*/  IMAD.MOV.U32 R4, RZ, RZ, R20 ;  /* 0x000000ffff047224 */ /* 0x000fe200078e0014 */
[----:B------:R-:W-:Y:S01]  /*0d20*/  LOP3.LUT R12, RZ, R3, RZ, 0x33, !PT ;  /* 0x00000003ff0c7212 */ /* 0x000fe200078e33ff */
[----:B------:R-:W3:Y:S01]  /*0d30*/  LDC R25, c[0x0][0x610] ;  /* 0x00018400ff197b82 */ /* 0x000ee20000000800 */
[----:B------:R-:W-:Y:S05]  /*0d40*/  @!P0 BRA `(.L_x_10) ;  /* 0x0000000000288947 */ /* 0x000fea0003800000 */
[----:B------:R-:W4:Y:S02]  /*0d50*/  LDC R3, c[0x0][0x64c] ;  /* 0x00019300ff037b82 */ /* 0x000f240000000800 */
[----:B----4-:R-:W-:-:S05]  /*0d60*/  IADD3 R3, P0, R20, R3, RZ ;  /* 0x0000000314037210 */ /* 0x010fca0007f1e0ff */
        /* <DEDUP_REMOVED lines=8> */
.L_x_10:
[----:B-1----:R-:W-:Y:S01]  /*0df0*/  SHF.R.U64 R4, R4, R15, R5 ;  /* 0x0000000f04047219 */ /* 0x002fe20000001205 */
[----:B0-----:R-:W-:Y:S01]  /*0e00*/  VIADD R5, R24, 0xffffffff ;  /* 0xffffffff18057836 */ /* 0x001fe20000000000 */
[----:B------:R-:W-:Y:S02]  /*0e10*/  SHF.L.U32 R3, R23, R28, RZ ;  /* 0x0000001c17037219 */ /* 0x000fe400000006ff */
[----:B------:R-:W-:Y:S01]  /*0e20*/  LOP3.LUT R12, R27, R12, RZ, 0xc0, !PT ;  /* 0x0000000c1b0c7212 */ /* 0x000fe200078ec0ff */
[----:B------:R-:W-:Y:S01]  /*0e30*/  IMAD.MOV R8, RZ, RZ, -R4 ;  /* 0x000000ffff087224 */ /* 0x000fe200078e0a04 */
[----:B------:R-:W-:Y:S02]  /*0e40*/  SEL R6, R6, R29, !P1 ;  /* 0x0000001d06067207 */ /* 0x000fe40004800000 */
[----:B------:R-:W-:Y:S01]  /*0e50*/  LOP3.LUT R5, R14, R5, RZ, 0xc0, !PT ;  /* 0x000000050e057212 */ /* 0x000fe200078ec0ff */
[----:B------:R-:W-:Y:S02]  /*0e60*/  IMAD R9, R3, R4, R12 ;  /* 0x0000000403097224 */ /* 0x000fe400078e020c */
[----:B--2---:R-:W-:-:S02]  /*0e70*/  IMAD R3, R8, R21, R20 ;  /* 0x0000001508037224 */ /* 0x004fc400078e0214 */
[----:B---3--:R-:W-:Y:S02]  /*0e80*/  IMAD R6, R9, R25, R6 ;  /* 0x0000001909067224 */ /* 0x008fe400078e0206 */
[----:B------:R-:W-:Y:S02]  /*0e90*/  IMAD R93, R3, R24, R5 ;  /* 0x00000018035d7224 */ /* 0x000fe400078e0205 */
[----:B------:R-:W-:-:S03]  /*0ea0*/  IMAD.MOV.U32 R4, RZ, RZ, 0x1 ;  /* 0x00000001ff047424 */ /* 0x000fc600078e00ff */
[----:B------:R-:W-:Y:S02]  /*0eb0*/  SEL R92, R93, R6, !P1 ;  /* 0x000000065d5c7207 */ /* 0x000fe40004800000 */
[----:B------:R-:W-:Y:S02]  /*0ec0*/  PRMT R3, R4, 0x7610, R3 ;  /* 0x0000761004037816 */ /* 0x000fe40000000003 */
[----:B------:R-:W-:-:S07]  /*0ed0*/  SEL R93, R6, R93, !P1 ;  /* 0x0000005d065d7207 */ /* 0x000fce0004800000 */
.L_x_8:
[----:B------:R-:W-:-:S08]  /*0ee0*/  NOP ;  /* 0x0000000000007918 */ /* 0x000fd00000000000 */
[----:B------:R-:W0:Y:S02]  /*0ef0*/  USETMAXREG.TRY_ALLOC.CTAPOOL UP0, 0xe8 ;  /* 0x000000e8000079c8 */ /* 0x000e240008000600 */
[----:B0-----:R-:W-:-:S13]  /*0f00*/  PLOP3.LUT P0, PT, PT, PT, UP0, 0x80, 0x0 ;  /* 0x000000000000781c */ /* 0x001fda0003f0f008 */
[----:B------:R-:W-:Y:S05]  /*0f10*/  @!P0 BRA `(.L_x_8) ;  /* 0xfffffffc00f08947 */ /* 0x000fea000383ffff */
[----:B------:R-:W-:Y:S01]  /*0f20*/  ULDC.64 UR4, c[0x0][0x598] ;  /* 0x0001660000047ab9 */ /* 0x000fe20000000a00 */
[----:B------:R-:W-:Y:S01]  /*0f30*/  ULDC.64 UR44, c[0x0][0x208] ;  /* 0x00008200002c7ab9 */ /* 0x000fe20000000a00 */
[----:B------:R-:W-:-:S04]  /*0f40*/  ISETP.NE.U32.AND P0, PT, RZ, UR4, PT ;  /* 0x00000004ff007c0c */ /* 0x000fc8000bf05070 */
[----:B------:R-:W-:-:S13]  /*0f50*/  ISETP.NE.AND.EX P0, PT, RZ, UR5, PT, P0 ;  /* 0x00000005ff007c0c */ /* 0x000fda000bf05300 */
[----:B------:R-:W-:Y:S05]  /*0f60*/  @!P0 BRA `(.L_x_11) ;  /* 0x00000000001c8947 */ /* 0x000fea0003800000 */
[----:B------:R-:W0:Y:S02]  /*0f70*/  LDC.64 R4, c[0x0][0x598] ;  /* 0x00016600ff047b82 */ /* 0x000e240000000a00 */
[----:B0-----:R-:W2:Y:S02]  /*0f80*/  LDG.E.64 R4, desc[UR44][R4.64] ;  /* 0x0000002c04047981 */ /* 0x001ea4000c1e1b00 */
[----:B--2---:R-:W-:-:S04]  /*0f90*/  ISETP.NE.U32.AND P0, PT, R4, RZ, PT ;  /* 0x000000ff0400720c */ /* 0x004fc80003f05070 */
[----:B------:R-:W-:-:S13]  /*0fa0*/  ISETP.NE.AND.EX P0, PT, R5, RZ, PT, P0 ;  /* 0x000000ff0500720c */ /* 0x000fda0003f05300 */
[----:B------:R-:W-:Y:S05]  /*0fb0*/  @!P0 BRA `(.L_x_11) ;  /* 0x0000000000088947 */ /* 0x000fea0003800000 */
[----:B------:R0:W5:Y:S01]  /*0fc0*/  LD.E R23, desc[UR44][R4.64] ;  /* 0x0000002c04177980 */ /* 0x000162000c101900 */
[----:B------:R-:W-:Y:S05]  /*0fd0*/  BRA `(.L_x_12) ;  /* 0x0000000000247947 */ /* 0x000fea0003800000 */
.L_x_11:
[----:B------:R-:W-:Y:S02]  /*0fe0*/  ULDC.64 UR4, c[0x0][0x588] ;  /* 0x0001620000047ab9 */ /* 0x000fe40000000a00 */
[----:B------:R-:W-:-:S04]  /*0ff0*/  ISETP.NE.U32.AND P0, PT, RZ, UR4, PT ;  /* 0x00000004ff007c0c */ /* 0x000fc8000bf05070 */
[----:B------:R-:W-:-:S13]  /*1000*/  ISETP.NE.AND.EX P0, PT, RZ, UR5, PT, P0 ;  /* 0x00000005ff007c0c */ /* 0x000fda000bf05300 */
[----:B------:R-:W-:Y:S05]  /*1010*/  @!P0 BRA `(.L_x_13) ;  /* 0x00000000000c8947 */ /* 0x000fea0003800000 */
[----:B------:R-:W0:Y:S02]  /*1020*/  LDC.64 R4, c[0x0][0x588] ;  /* 0x00016200ff047b82 */ /* 0x000e240000000a00 */
[----:B0-----:R1:W5:Y:S01]  /*1030*/  LDG.E R23, desc[UR44][R4.64] ;  /* 0x0000002c04177981 */ /* 0x001362000c1e1900 */
[----:B------:R-:W-:Y:S05]  /*1040*/  BRA `(.L_x_12) ;  /* 0x0000000000087947 */ /* 0x000fea0003800000 */
.L_x_13:
[----:B------:R-:W-:Y:S02]  /*1050*/  ULDC UR4, c[0x0][0x580] ;  /* 0x0001600000047ab9 */ /* 0x000fe40000000800 */
[----:B------:R-:W-:-:S07]  /*1060*/  IMAD.U32 R23, RZ, RZ, UR4 ;  /* 0x00000004ff177e24 */ /* 0x000fce000f8e00ff */
.L_x_12:
[----:B------:R-:W-:Y:S02]  /*1070*/  ULDC.64 UR4, c[0x0][0x5a0] ;  /* 0x0001680000047ab9 */ /* 0x000fe40000000a00 */
[----:B------:R-:W-:-:S04]  /*1080*/  ISETP.NE.U32.AND P0, PT, RZ, UR4, PT ;  /* 0x00000004ff007c0c */ /* 0x000fc8000bf05070 */
[----:B------:R-:W-:-:S13]  /*1090*/  ISETP.NE.AND.EX P0, PT, RZ, UR5, PT, P0 ;  /* 0x00000005ff007c0c */ /* 0x000fda000bf05300 */
[----:B------:R-:W-:Y:S05]  /*10a0*/  @!P0 BRA `(.L_x_14) ;  /* 0x00000000001c8947 */ /* 0x000fea0003800000 */
[----:B01----:R-:W0:Y:S02]  /*10b0*/  LDC.64 R4, c[0x0][0x5a0] ;  /* 0x00016800ff047b82 */ /* 0x003e240000000a00 */
[----:B0-----:R-:W2:Y:S02]  /*10c0*/  LDG.E.64 R4, desc[UR44][R4.64] ;  /* 0x0000002c04047981 */ /* 0x001ea4000c1e1b00 */
[----:B--2---:R-:W-:-:S04]  /*10d0*/  ISETP.NE.U32.AND P0, PT, R4, RZ, PT ;  /* 0x000000ff0400720c */ /* 0x004fc80003f05070 */
[----:B------:R-:W-:-:S13]  /*10e0*/  ISETP.NE.AND.EX P0, PT, R5, RZ, PT, P0 ;  /* 0x000000ff0500720c */ /* 0x000fda0003f05300 */
[----:B------:R-:W-:Y:S05]  /*10f0*/  @!P0 BRA `(.L_x_14) ;  /* 0x0000000000088947 */ /* 0x000fea0003800000 */
[----:B------:R0:W5:Y:S01]  /*1100*/  LD.E R82, desc[UR44][R4.64] ;  /* 0x0000002c04527980 */ /* 0x000162000c101900 */
[----:B------:R-:W-:Y:S05]  /*1110*/  BRA `(.L_x_15) ;  /* 0x0000000000247947 */ /* 0x000fea0003800000 */
.L_x_14:
[----:B------:R-:W-:Y:S02]  /*1120*/  ULDC.64 UR4, c[0x0][0x590] ;  /* 0x0001640000047ab9 */ /* 0x000fe40000000a00 */
[----:B------:R-:W-:-:S04]  /*1130*/  ISETP.NE.U32.AND P0, PT, RZ, UR4, PT ;  /* 0x00000004ff007c0c */ /* 0x000fc8000bf05070 */
[----:B------:R-:W-:-:S13]  /*1140*/  ISETP.NE.AND.EX P0, PT, RZ, UR5, PT, P0 ;  /* 0x00000005ff007c0c */ /* 0x000fda000bf05300 */
[----:B------:R-:W-:Y:S05]  /*1150*/  @!P0 BRA `(.L_x_16) ;  /* 0x00000000000c8947 */ /* 0x000fea0003800000 */
[----:B------:R-:W2:Y:S02]  /*1160*/  LDC.64 R82, c[0x0][0x590] ;  /* 0x00016400ff527b82 */ /* 0x000ea40000000a00 */
[----:B--2---:R2:W5:Y:S01]  /*1170*/  LDG.E R82, desc[UR44][R82.64] ;  /* 0x0000002c52527981 */ /* 0x004562000c1e1900 */
[----:B------:R-:W-:Y:S05]  /*1180*/  BRA `(.L_x_15) ;  /* 0x0000000000087947 */ /* 0x000fea0003800000 */
.L_x_16:
[----:B------:R-:W-:Y:S02]  /*1190*/  ULDC UR4, c[0x0][0x584] ;  /* 0x0001610000047ab9 */ /* 0x000fe40000000800 */
[----:B------:R-:W-:-:S07]  /*11a0*/  IMAD.U32 R82, RZ, RZ, UR4 ;  /* 0x00000004ff527e24 */ /* 0x000fce000f8e00ff */
.L_x_15:
[----:B------:R-:W-:-:S13]  /*11b0*/  LOP3.LUT P0, RZ, R3, 0xff, RZ, 0xc0, !PT ;  /* 0x000000ff03ff7812 */ /* 0x000fda000780c0ff */
[----:B------:R-:W-:Y:S05]  /*11c0*/  @!P0 EXIT ;  /* 0x000000000000894d */ /* 0x000fea0003800000 */
[----:B------:R-:W3:Y:S01]  /*11d0*/  LDC R84, c[0x0][0x658] ;  /* 0x00019600ff547b82 */ /* 0x000ee20000000800 */
[----:B------:R-:W-:Y:S01]  /*11e0*/  ULDC.64 UR6, c[0x0][0x288] ;  /* 0x0000a20000067ab9 */ /* 0x000fe20000000a00 */
[----:B------:R-:W-:Y:S01]  /*11f0*/  LOP3.LUT R7, R7, 0x1, RZ, 0xc0, !PT ;  /* 0x0000000107077812 */ /* 0x000fe200078ec0ff */
[----:B------:R-:W-:Y:S01]  /*1200*/  UIADD3 UR4, UR7, 0x7f, URZ ;  /* 0x0000007f07047890 */ /* 0x000fe2000fffe03f */
[----:B------:R-:W-:Y:S01]  /*1210*/  SHF.R.U32.HI R3, RZ, 0x2, R87 ;  /* 0x00000002ff037819 */ /* 0x000fe20000011657 */
[----:B01----:R-:W-:Y:S01]  /*1220*/  IMAD.U32 R4, RZ, RZ, UR6 ;  /* 0x00000006ff047e24 */ /* 0x003fe2000f8e00ff */
[----:B------:R-:W-:Y:S01]  /*1230*/  SHF.R.U32.HI R0, RZ, 0x1, R0 ;  /* 0x00000001ff007819 */ /* 0x000fe20000011600 */
[----:B------:R-:W-:Y:S01]  /*1240*/  USHF.R.S32.HI UR5, URZ, 0x1f, UR4 ;  /* 0x0000001f3f057899 */ /* 0x000fe20008011404 */
[----:B------:R-:W0:Y:S01]  /*1250*/  LDC.64 R8, c[0x0][0x5c8] ;  /* 0x00017200ff087b82 */ /* 0x000e220000000a00 */
[----:B--2---:R-:W-:Y:S01]  /*1260*/  LOP3.LUT R83, R87, 0x3, RZ, 0xc0, !PT ;  /* 0x0000000357537812 */ /* 0x004fe200078ec0ff */
[----:B------:R-:W-:Y:S01]  /*1270*/  IMAD.SHL.U32 R80, R7, 0x40, RZ ;  /* 0x0000004007507824 */ /* 0x000fe200078e00ff */
[----:B------:R-:W-:Y:S01]  /*1280*/  LOP3.LUT R3, R3, 0x7, RZ, 0xc0, !PT ;  /* 0x0000000703037812 */ /* 0x000fe200078ec0ff */
[----:B------:R-:W-:Y:S01]  /*1290*/  ULEA.HI UR5, UR5, UR4, URZ, 0x7 ;  /* 0x0000000405057291 */ /* 0x000fe2000f8f383f */
[----:B------:R-:W-:Y:S01]  /*12a0*/  LOP3.LUT R0, R0, 0x30, RZ, 0xc0, !PT ;  /* 0x0000003000007812 */ /* 0x000fe200078ec0ff */
[----:B------:R-:W-:Y:S01]  /*12b0*/  IMAD R83, R83, -0x2, R4 ;  /* 0xfffffffe53537824 */ /* 0x000fe200078e0204 */
[--C-:B------:R-:W-:Y:S01]  /*12c0*/  LOP3.LUT R80, R80, 0x40, R3.reuse, 0xe2, !PT ;  /* 0x0000004050507812 */ /* 0x100fe200078ee203 */
[----:B------:R-:W-:Y:S01]  /*12d0*/  USHF.R.S32.HI UR41, URZ, 0x7, UR5 ;  /* 0x000000073f297899 */ /* 0x000fe20008011405 */
[----:B------:R-:W-:Y:S01]  /*12e0*/  IADD3 R4, RZ, -R0, -R3 ;  /* 0x80000000ff047210 */ /* 0x000fe20007ffe803 */
[----:B------:R-:W-:Y:S01]  /*12f0*/  IMAD.MOV.U32 R3, RZ, RZ, -0x1 ;  /* 0xffffffffff037424 */ /* 0x000fe200078e00ff */
[----:B------:R-:W-:Y:S01]  /*1300*/  LOP3.LUT R88, R87, 0x80, RZ, 0xc0, !PT ;  /* 0x0000008057587812 */ /* 0x000fe200078ec0ff */
[----:B------:R-:W-:Y:S01]  /*1310*/  IMAD.MOV.U32 R5, RZ, RZ, 0x1 ;  /* 0x00000001ff057424 */ /* 0x000fe200078e00ff */
[----:B------:R-:W-:Y:S01]  /*1320*/  UISETP.LT.AND UP0, UPT, UR41, 0x1, UPT ;  /* 0x000000012900788c */ /* 0x000fe2000bf01270 */
[----:B------:R-:W-:Y:S01]  /*1330*/  IMAD R4, R7, -0x40, R4 ;  /* 0xffffffc007047824 */ /* 0x000fe200078e0204 */
[----:B------:R-:W-:Y:S01]  /*1340*/  ULDC UR4, c[0x0][0x284] ;  /* 0x0000a10000047ab9 */ /* 0x000fe20000000800 */
[----:B---3--:R-:W-:Y:S01]  /*1350*/  SHF.L.U32 R3, R3, R84, RZ ;  /* 0x0000005403037219 */ /* 0x008fe200000006ff */
[----:B------:R-:W-:Y:S01]  /*1360*/  USEL UR42, UR41, 0x1, UP0 ;  /* 0x00000001292a7887 */ /* 0x000fe20008000000 */
[----:B------:R-:W-:Y:S01]  /*1370*/  LOP3.LUT R80, R80, R0, RZ, 0xfc, !PT ;  /* 0x0000000050507212 */ /* 0x000fe200078efcff */
[----:B------:R-:W-:Y:S01]  /*1380*/  IMAD.SHL.U32 R87, R87, 0x2, RZ ;  /* 0x0000000257577824 */ /* 0x000fe200078e00ff */
[----:B------:R-:W-:Y:S01]  /*1390*/  SHF.L.U32 R84, R5, R84, RZ ;  /* 0x0000005405547219 */ /* 0x000fe200000006ff */
[----:B------:R-:W-:Y:S01]  /*13a0*/  VIADD R90, R4, UR4 ;  /* 0x00000004045a7c36 */ /* 0x000fe20008000000 */
[----:B------:R-:W-:Y:S01]  /*13b0*/  LOP3.LUT R94, R18, 0x1, RZ, 0xfc, !PT ;  /* 0x00000001125e7812 */ /* 0x000fe200078efcff */
[----:B------:R-:W-:Y:S01]  /*13c0*/  IMAD.MOV.U32 R81, RZ, RZ, RZ ;  /* 0x000000ffff517224 */ /* 0x000fe200078e00ff */
[C---:B0-----:R-:W-:Y:S01]  /*13d0*/  SHF.L.U64.HI R85, R8.reuse, 0x3, R9 ;  /* 0x0000000308557819 */ /* 0x041fe20000010209 */
[----:B------:R-:W-:Y:S01]  /*13e0*/  IMAD.SHL.U32 R86, R8, 0x8, RZ ;  /* 0x0000000808567824 */ /* 0x000fe200078e00ff */
[----:B------:R-:W-:Y:S01]  /*13f0*/  SHF.R.U32.HI R88, RZ, 0x7, R88 ;  /* 0x00000007ff587819 */ /* 0x000fe20000011658 */
[----:B------:R-:W-:Y:S01]  /*1400*/  UIADD3 UR42, UR41, -UR42, URZ ;  /* 0x8000002a292a7290 */ /* 0x000fe2000fffe03f */
[----:B------:R-:W-:Y:S01]  /*1410*/  LOP3.LUT R89, RZ, R3, RZ, 0x33, !PT ;  /* 0x00000003ff597212 */ /* 0x000fe200078e33ff */
[----:B------:R-:W-:Y:S01]  /*1420*/  UMOV UR36, URZ ;  /* 0x0000003f00247c82 */ /* 0x000fe20008000000 */
[----:B------:R-:W-:-:S09]  /*1430*/  UMOV UR37, URZ ;  /* 0x0000003f00257c82 */ /* 0x000fd20008000000 */
.L_x_146:
[----:B0-----:R-:W0:Y:S01]  /*1440*/  SHFL.IDX PT, R0, R88, RZ, 0x1f ;  /* 0x00001fff58007589 */ /* 0x001e2200000e0000 */
[----:B-1----:R-:W1:Y:S01]  /*1450*/  S2UR UR7, SR_CgaCtaId ;  /* 0x00000000000779c3 */ /* 0x002e620000008800 */
[----:B------:R-:W-:Y:S01]  /*1460*/  UMOV UR6, 0x400 ;  /* 0x0000040000067882 */ /* 0x000fe20000000000 */
[----:B0-----:R-:W-:Y:S01]  /*1470*/  R2UR UR4, R0 ;  /* 0x00000000000472ca */ /* 0x001fe200000e0000 */
[----:B-1----:R-:W-:-:S12]  /*1480*/  ULEA UR6, UR7, UR6, 0x18 ;  /* 0x0000000607067291 */ /* 0x002fd8000f8ec03f */
[----:B------:R-:W-:-:S04]  /*1490*/  ULEA.HI UR5, UR4, UR4, URZ, 0x1 ;  /* 0x0000000404057291 */ /* 0x000fc8000f8f083f */
[----:B------:R-:W-:-:S04]  /*14a0*/  ULOP3.LUT UR5, UR5, 0x7fffe, URZ, 0xc0, !UPT ;  /* 0x0007fffe05057892 */ /* 0x000fc8000f8ec03f */
[----:B------:R-:W-:-:S03]  /*14b0*/  UIADD3 UR5, UR4, -UR5, URZ ;  /* 0x8000000504057290 */ /* 0x000fc6000fffe03f */
[----:B------:R-:W-:Y:S01]  /*14c0*/  ULDC UR4, c[0x0][0x28c] ;  /* 0x0000a30000047ab9 */ /* 0x000fe20000000800 */
[----:B------:R-:W-:Y:S01]  /*14d0*/  ULEA UR5, UR5, UR6, 0xd ;  /* 0x0000000605057291 */ /* 0x000fe2000f8e683f */
[----:B------:R-:W-:-:S03]  /*14e0*/  ISETP.LT.AND P0, PT, RZ, UR4, PT ;  /* 0x00000004ff007c0c */ /* 0x000fc6000bf01270 */
[----:B------:R-:W-:-:S04]  /*14f0*/  UIADD3 UR5, UR5, 0x100, URZ ;  /* 0x0000010005057890 */ /* 0x000fc8000fffe03f */
[----:B------:R-:W-:-:S04]  /*1500*/  USHF.R.U32.HI UR5, URZ, 0x4, UR5 ;  /* 0x000000043f057899 */ /* 0x000fc80008011605 */
[----:B------:R-:W-:-:S04]  /*1510*/  ULOP3.LUT UR5, UR5, 0x3fff, URZ, 0xc0, !UPT ;  /* 0x00003fff05057892 */ /* 0x000fc8000f8ec03f */
[----:B------:R-:W-:Y:S01]  /*1520*/  ULOP3.LUT UR43, UR5, 0x10000, URZ, 0xfc, !UPT ;  /* 0x00010000052b7892 */ /* 0x000fe2000f8efc3f */
[----:B--2345:R-:W-:Y:S11]  /*1530*/  @P0 BRA `(.L_x_17) ;  /* 0x0000000000400947 */ /* 0x03cff60003800000 */
[----:B------:R-:W-:Y:S01]  /*1540*/  MOV R0, 0x0 ;  /* 0x0000000000007802 */ /* 0x000fe20000000f00 */
[----:B------:R-:W-:Y:S01]  /*1550*/  ULDC.64 UR4, c[0x4][0x68] ;  /* 0x01001a0000047ab9 */ /* 0x000fe20000000a00 */
[----:B------:R-:W-:Y:S01]  /*1560*/  ULDC.64 UR6, c[0x4][0x8] ;  /* 0x0100020000067ab9 */ /* 0x000fe20000000a00 */
[----:B------:R-:W-:Y:S01]  /*1570*/  IMAD.U32 R4, RZ, RZ, UR4 ;  /* 0x00000004ff047e24 */ /* 0x000fe2000f8e00ff */
[----:B------:R0:W1:Y:S01]  /*1580*/  LDC.64 R14, c[0x4][R0] ;  /* 0x01000000000e7b82 */ /* 0x0000620000000a00 */
[----:B------:R-:W-:Y:S01]  /*1590*/  IMAD.U32 R5, RZ, RZ, UR5 ;  /* 0x00000005ff057e24 */ /* 0x000fe2000f8e00ff */
[----:B------:R-:W-:Y:S01]  /*15a0*/  ULDC.64 UR4, c[0x4][0x70] ;  /* 0x01001c0000047ab9 */ /* 0x000fe20000000a00 */
[----:B------:R-:W-:Y:S02]  /*15b0*/  IMAD.U32 R10, RZ, RZ, UR6 ;  /* 0x00000006ff0a7e24 */ /* 0x000fe4000f8e00ff */
[----:B------:R-:W-:Y:S02]  /*15c0*/  IMAD.U32 R6, RZ, RZ, UR4 ;  /* 0x00000004ff067e24 */ /* 0x000fe4000f8e00ff */
[----:B------:R-:W-:-:S02]  /*15d0*/  IMAD.U32 R7, RZ, RZ, UR5 ;  /* 0x00000005ff077e24 */ /* 0x000fc4000f8e00ff */
[----:B------:R-:W-:Y:S02]  /*15e0*/  IMAD.U32 R11, RZ, RZ, UR7 ;  /* 0x00000007ff0b7e24 */ /* 0x000fe4000f8e00ff */
[----:B------:R-:W-:Y:S02]  /*15f0*/  IMAD.MOV.U32 R8, RZ, RZ, 0x1e1 ;  /* 0x000001e1ff087424 */ /* 0x000fe400078e00ff */
[----:B------:R-:W-:Y:S02]  /*1600*/  IMAD.MOV.U32 R12, RZ, RZ, 0x1 ;  /* 0x00000001ff0c7424 */ /* 0x000fe400078e00ff */
[----:B0-----:R-:W-:-:S07]  /*1610*/  IMAD.MOV.U32 R13, RZ, RZ, RZ ;  /* 0x000000ffff0d7224 */ /* 0x001fce00078e00ff */
[----:B------:R-:W-:-:S07]  /*1620*/  LEPC R20, `(.L_x_17) ;  /* 0x000000001014794e */ /* 0x000fce0000000000 */
[----:B-1---5:R-:W-:Y:S05]  /*1630*/  CALL.ABS.NOINC R14 ;  /* 0x000000000e007343 */ /* 0x022fea0003c00000 */
.L_x_17:
[----:B------:R-:W-:-:S13]  /*1640*/  ISETP.NE.AND P0, PT, R94, 0x3, PT ;  /* 0x000000035e00780c */ /* 0x000fda0003f05270 */
[----:B------:R-:W-:Y:S05]  /*1650*/  @!P0 BRA `(.L_x_18) ;  /* 0x0000000000048947 */ /* 0x000fea0003800000 */
[----:B------:R-:W-:Y:S01]  /*1660*/  BPT.TRAP 0x1 ;  /* 0x000000040000795c */ /* 0x000fe20000300000 */
.L_x_18:
[----:B------:R-:W0:Y:S01]  /*1670*/  S2UR UR5, SR_CgaCtaId ;  /* 0x00000000000579c3 */ /* 0x000e220000008800 */
[----:B------:R-:W-:Y:S01]  /*1680*/  UMOV UR4, 0x400 ;  /* 0x0000040000047882 */ /* 0x000fe20000000000 */
[----:B------:R-:W-:Y:S02]  /*1690*/  IMAD.U32 R0, RZ, RZ, UR36 ;  /* 0x00000024ff007e24 */ /* 0x000fe4000f8e00ff */
[----:B------:R-:W-:-:S03]  /*16a0*/  IMAD.U32 R3, RZ, RZ, UR37 ;  /* 0x00000025ff037e24 */ /* 0x000fc6000f8e00ff */
[----:B------:R-:W-:Y:S01]  /*16b0*/  SHF.L.U32 R0, R0, 0x1f, RZ ;  /* 0x0000001f00007819 */ /* 0x000fe200000006ff */
[----:B0-----:R-:W-:-:S06]  /*16c0*/  ULEA UR4, UR5, UR4, 0x18 ;  /* 0x0000000405047291 */ /* 0x001fcc000f8ec03f */
[----:B------:R-:W-:-:S04]  /*16d0*/  IMAD.U32 R6, RZ, RZ, UR4 ;  /* 0x00000004ff067e24 */ /* 0x000fc8000f8e00ff */
[----:B------:R-:W-:-:S04]  /*16e0*/  IMAD R3, R3, 0x8, R6 ;  /* 0x0000000803037824 */ /* 0x000fc800078e0206 */
[----:B------:R0:W1:Y:S01]  /*16f0*/  SYNCS.PHASECHK.TRANS64.TRYWAIT P1, [R3+URZ], R0 ;  /* 0x00000000030075a7 */ /* 0x000062000802017f */
[----:B------:R-:W-:Y:S05]  /*1700*/  @!P0 BRA `(.L_x_19) ;  /* 0x0000000000048947 */ /* 0x000fea0003800000 */
[----:B------:R-:W-:Y:S01]  /*1710*/  BPT.TRAP 0x1 ;  /* 0x000000040000795c */ /* 0x000fe20000300000 */
.L_x_19:
[----:B------:R-:W-:-:S05]  /*1720*/  IMAD.U32 R4, RZ, RZ, UR42 ;  /* 0x0000002aff047e24 */ /* 0x000fca000f8e00ff */
[----:B------:R-:W-:Y:S01]  /*1730*/  ISETP.GE.AND P2, PT, R4, 0x1, PT ;  /* 0x000000010400780c */ /* 0x000fe20003f46270 */
[----:B-1----:R-:W-:-:S12]  /*1740*/  @P1 BRA `(.L_x_20) ;  /* 0x0000000000081947 */ /* 0x002fd80003800000 */
[----:B------:R-:W1:Y:S02]  /*1750*/  SYNCS.PHASECHK.TRANS64.TRYWAIT P1, [R3+URZ], R0 ;  /* 0x00000000030075a7 */ /* 0x000e64000802017f */
[----:B-1----:R-:W-:Y:S05]  /*1760*/  @!P1 BRA `(.L_x_21) ;  /* 0x0000008800689947 */ /* 0x002fea0003800000 */
.L_x_20:
[----:B------:R-:W-:Y:S05]  /*1770*/  WARPSYNC.ALL ;  /* 0x0000000000007948 */ /* 0x000fea0003800000 */
[----:B------:R-:W-:Y:S01]  /*1780*/  R2UR UR4, R6 ;  /* 0x00000000060472ca */ /* 0x000fe200000e0000 */
[----:B------:R-:W-:Y:S01]  /*1790*/  ULEA UR24, UR37, UR43, 0xb ;  /* 0x0000002b25187291 */ /* 0x000fe2000f8e583f */
[----:B------:R-:W-:Y:S01]  /*17a0*/  WARPGROUP.ARRIVE ;  /* 0x00000000000079c5 */ /* 0x000fe20000000000 */
[----:B------:R-:W-:Y:S01]  /*17b0*/  UMOV UR5, 0x40000040 ;  /* 0x4000004000057882 */ /* 0x000fe20000000000 */
[----:B------:R-:W-:Y:S01]  /*17c0*/  UMOV UR7, 0x40000040 ;  /* 0x4000004000077882 */ /* 0x000fe20000000000 */
[----:B------:R-:W-:Y:S01]  /*17d0*/  UMOV UR9, UR5 ;  /* 0x0000000500097c82 */ /* 0x000fe20008000000 */
[----:B------:R-:W-:Y:S01]  /*17e0*/  UMOV UR11, 0x40000040 ;  /* 0x40000040000b7882 */ /* 0x000fe20000000000 */
[----:B------:R-:W-:Y:S01]  /*17f0*/  UMOV UR13, UR5 ;  /* 0x00000005000d7c82 */ /* 0x000fe20008000000 */
[----:B------:R-:W-:Y:S01]  /*1800*/  UMOV UR15, 0x40000040 ;  /* 0x40000040000f7882 */ /* 0x000fe20000000000 */
[----:B------:R-:W-:Y:S01]  /*1810*/  UMOV UR17, UR5 ;  /* 0x0000000500117c82 */ /* 0x000fe20008000000 */
[----:B------:R-:W-:-:S03]  /*1820*/  UMOV UR19, 0x40000040 ;  /* 0x4000004000137882 */ /* 0x000fc60000000000 */
[----:B------:R-:W-:-:S04]  /*1830*/  UIADD3 UR4, UR4, 0x18100, URZ ;  /* 0x0001810004047890 */ /* 0x000fc8000fffe03f */
[----:B------:R-:W-:-:S04]  /*1840*/  USHF.R.U32.HI UR4, URZ, 0x4, UR4 ;  /* 0x000000043f047899 */ /* 0x000fc80008011604 */
[----:B------:R-:W-:-:S04]  /*1850*/  ULOP3.LUT UR4, UR4, 0x3fff, URZ, 0xc0, !UPT ;  /* 0x00003fff04047892 */ /* 0x000fc8000f8ec03f */
[----:B------:R-:W-:-:S03]  /*1860*/  ULOP3.LUT UR20, UR4, 0x10000, URZ, 0xfc, !UPT ;  /* 0x0001000004147892 */ /* 0x000fc6000f8efc3f */
[----:B------:R-:W-:Y:S01]  /*1870*/  UMOV UR4, UR24 ;  /* 0x0000001800047c82 */ /* 0x000fe20008000000 */
[----:B------:R-:W-:Y:S01]  /*1880*/  UIMAD UR22, UR37, 0x700, UR20 ;  /* 0x00000700251678a4 */ /* 0x000fe2000f8e0214 */
[----:B------:R-:W-:Y:S01]  /*1890*/  UMOV UR8, UR4 ;  /* 0x0000000400087c82 */ /* 0x000fe20008000000 */
[----:B------:R-:W-:Y:S02]  /*18a0*/  UMOV UR12, UR4 ;  /* 0x00000004000c7c82 */ /* 0x000fe40008000000 */
[----:B------:R-:W-:Y:S02]  /*18b0*/  UIADD3 UR10, UR22, 0x80, URZ ;  /* 0x00000080160a7890 */ /* 0x000fe4000fffe03f */
[----:B------:R-:W-:Y:S02]  /*18c0*/  UIADD3 UR14, UR22, 0x100, URZ ;  /* 0x00000100160e7890 */ /* 0x000fe4000fffe03f */
[----:B------:R-:W-:Y:S01]  /*18d0*/  UMOV UR6, UR22 ;  /* 0x0000001600067c82 */ /* 0x000fe20008000000 */
[----:B------:R-:W-:Y:S01]  /*18e0*/  UIADD3 UR18, UR22, 0x180, URZ ;  /* 0x0000018016127890 */ /* 0x000fe2000fffe03f */
[----:B------:R-:W-:Y:S01]  /*18f0*/  HGMMA.64x16x16.F32 R72, gdesc[UR4], RZ, !UPT, gsb0 ;  /* 0x00200000044879f0 */ /* 0x000fe2000c0008ff */
[----:B------:R-:W-:Y:S01]  /*1900*/  UMOV UR6, UR10 ;  /* 0x0000000a00067c82 */ /* 0x000fe20008000000 */
[----:B------:R-:W-:Y:S01]  /*1910*/  UMOV UR7, 0x40000040 ;  /* 0x4000004000077882 */ /* 0x000fe20000000000 */
[----:B------:R-:W-:Y:S01]  /*1920*/  UMOV UR10, UR14 ;  /* 0x0000000e000a7c82 */ /* 0x000fe20008000000 */
[----:B------:R-:W-:-:S02]  /*1930*/  UMOV UR16, UR4 ;  /* 0x0000000400107c82 */ /* 0x000fc40008000000 */
[----:B------:R-:W-:Y:S01]  /*1940*/  UMOV UR14, UR18 ;  /* 0x00000012000e7c82 */ /* 0x000fe20008000000 */
[----:B------:R-:W-:Y:S02]  /*1950*/  WARPGROUP.DEPBAR.LE gsb0, 0x0 ;  /* 0x00008000000079c5 */ /* 0x000fe40000010000 */
[----:B------:R-:W-:-:S06]  /*1960*/  WARPGROUP.ARRIVE ;  /* 0x00000000000079c5 */ /* 0x000fcc0000000000 */
[----:B------:R-:W-:Y:S01]  /*1970*/  HGMMA.64x16x16.F32 R64, gdesc[UR4], RZ, !UPT, gsb0 ;  /* 0x00200000044079f0 */ /* 0x000fe2000c0008ff */
[----:B------:R-:W-:Y:S01]  /*1980*/  UIADD3 UR6, UR22, 0x200, URZ ;  /* 0x0000020016067890 */ /* 0x000fe2000fffe03f */
[----:B------:R-:W-:-:S06]  /*1990*/  UMOV UR7, 0x40000040 ;  /* 0x4000004000077882 */ /* 0x000fcc0000000000 */
[----:B------:R-:W-:Y:S01]  /*19a0*/  UMOV UR18, UR6 ;  /* 0x0000000600127c82 */ /* 0x000fe20008000000 */
[----:B------:R-:W-:Y:S02]  /*19b0*/  WARPGROUP.DEPBAR.LE gsb0, 0x0 ;  /* 0x00008000000079c5 */ /* 0x000fe40000010000 */
[----:B------:R-:W-:-:S06]  /*19c0*/  WARPGROUP.ARRIVE ;  /* 0x00000000000079c5 */ /* 0x000fcc0000000000 */
[----:B------:R-:W-:Y:S01]  /*19d0*/  HGMMA.64x16x16.F32 R56, gdesc[UR8], RZ, !UPT, gsb0 ;  /* 0x00200000083879f0 */ /* 0x000fe2000c0008ff */
[----:B------:R-:W-:Y:S02]  /*19e0*/  UIADD3 UR8, UR22, 0x280, URZ ;  /* 0x0000028016087890 */ /* 0x000fe4000fffe03f */
[----:B------:R-:W-:Y:S02]  /*19f0*/  UIADD3 UR9, UR22, 0x300, URZ ;  /* 0x0000030016097890 */ /* 0x000fe4000fffe03f */
[----:B------:R-:W-:Y:S01]  /*1a00*/  UIADD3 UR10, UR22, 0x82, URZ ;  /* 0x00000082160a7890 */ /* 0x000fe2000fffe03f */
[----:B------:R-:W-:Y:S02]  /*1a10*/  UMOV UR11, 0x40000040 ;  /* 0x40000040000b7882 */ /* 0x000fe40000000000 */
[----:B------:R-:W-:Y:S01]  /*1a20*/  UMOV UR6, UR8 ;  /* 0x0000000800067c82 */ /* 0x000fe20008000000 */
[----:B------:R-:W-:Y:S02]  /*1a30*/  WARPGROUP.DEPBAR.LE gsb0, 0x0 ;  /* 0x00008000000079c5 */ /* 0x000fe40000010000 */
[----:B------:R-:W-:-:S06]  /*1a40*/  WARPGROUP.ARRIVE ;  /* 0x00000000000079c5 */ /* 0x000fcc0000000000 */
[----:B------:R-:W-:Y:S01]  /*1a50*/  HGMMA.64x16x16.F32 R48, gdesc[UR12], RZ, !UPT, gsb0 ;  /* 0x002000000c3079f0 */ /* 0x000fe2000c0008ff */
[----:B------:R-:W-:Y:S01]  /*1a60*/  UIADD3 UR14, UR22, 0x102, URZ ;  /* 0x00000102160e7890 */ /* 0x000fe2000fffe03f */
[----:B------:R-:W-:Y:S01]  /*1a70*/  UMOV UR15, 0x40000040 ;  /* 0x40000040000f7882 */ /* 0x000fe20000000000 */
        /* <DEDUP_REMOVED lines=8> */
[----:B------:R-:W-:Y:S01]  /*1b00*/  UMOV UR6, UR9 ;  /* 0x0000000900067c82 */ /* 0x000fe20008000000 */
[----:B------:R-:W-:Y:S01]  /*1b10*/  UMOV UR7, 0x40000040 ;  /* 0x4000004000077882 */ /* 0x000fe20000000000 */
[----:B------:R-:W-:Y:S02]  /*1b20*/  WARPGROUP.DEPBAR.LE gsb0, 0x0 ;  /* 0x00008000000079c5 */ /* 0x000fe40000010000 */
[----:B------:R-:W-:-:S06]  /*1b30*/  WARPGROUP.ARRIVE ;  /* 0x00000000000079c5 */ /* 0x000fcc0000000000 */
[----:B------:R-:W-:Y:S01]  /*1b40*/  HGMMA.64x16x16.F32 R24, gdesc[UR4], RZ, !UPT, gsb0 ;  /* 0x00200000041879f0 */ /* 0x000fe2000c0008ff */
[----:B------:R-:W-:Y:S02]  /*1b50*/  UIADD3 UR4, UR24, 0x2, URZ ;  /* 0x0000000218047890 */ /* 0x000fe4000fffe03f */
[----:B------:R-:W-:Y:S01]  /*1b60*/  UIADD3 UR6, UR22, 0x2, URZ ;  /* 0x0000000216067890 */ /* 0x000fe2000fffe03f */
[----:B------:R-:W-:Y:S01]  /*1b70*/  UMOV UR5, 0x40000040 ;  /* 0x4000004000057882 */ /* 0x000fe20000000000 */
[----:B------:R-:W-:Y:S01]  /*1b80*/  UMOV UR7, 0x40000040 ;  /* 0x4000004000077882 */ /* 0x000fe20000000000 */
[----:B------:R-:W-:Y:S02]  /*1b90*/  UMOV UR9, UR5 ;  /* 0x0000000500097c82 */ /* 0x000fe40008000000 */
[----:B------:R-:W-:Y:S01]  /*1ba0*/  UMOV UR8, UR4 ;  /* 0x0000000400087c82 */ /* 0x000fe20008000000 */
[----:B------:R-:W-:Y:S01]  /*1bb0*/  UMOV UR12, UR4 ;  /* 0x00000004000c7c82 */ /* 0x000fe20008000000 */
[----:B------:R-:W-:Y:S01]  /*1bc0*/  UMOV UR13, UR5 ;  /* 0x00000005000d7c82 */ /* 0x000fe20008000000 */
[----:B------:R-:W-:Y:S01]  /*1bd0*/  UMOV UR16, UR4 ;  /* 0x0000000400107c82 */ /* 0x000fe20008000000 */
[----:B------:R-:W-:Y:S01]  /*1be0*/  UMOV UR17, UR5 ;  /* 0x0000000500117c82 */ /* 0x000fe20008000000 */
[----:B------:R-:W-:-:S02]  /*1bf0*/  WARPGROUP.DEPBAR.LE gsb0, 0x0 ;  /* 0x00008000000079c5 */ /* 0x000fc40000010000 */
[----:B------:R-:W-:-:S06]  /*1c00*/  WARPGROUP.ARRIVE ;  /* 0x00000000000079c5 */ /* 0x000fcc0000000000 */
[----:B------:R-:W-:Y:S01]  /*1c10*/  HGMMA.64x16x16.F32 R72, gdesc[UR4], R72, gsb0 ;  /* 0x00200000044879f0 */ /* 0x000fe20008000848 */
[----:B------:R-:W-:Y:S01]  /*1c20*/  UMOV UR6, UR10 ;  /* 0x0000000a00067c82 */ /* 0x000fe20008000000 */
[----:B------:R-:W-:Y:S01]  /*1c30*/  UMOV UR7, 0x40000040 ;  /* 0x4000004000077882 */ /* 0x000fe20000000000 */
[----:B------:R-:W-:Y:S01]  /*1c40*/  UMOV UR10, UR14 ;  /* 0x0000000e000a7c82 */ /* 0x000fe20008000000 */
[----:B------:R-:W-:Y:S01]  /*1c50*/  UMOV UR14, UR18 ;  /* 0x00000012000e7c82 */ /* 0x000fe20008000000 */
[----:B------:R-:W-:Y:S02]  /*1c60*/  WARPGROUP.DEPBAR.LE gsb0, 0x0 ;  /* 0x00008000000079c5 */ /* 0x000fe40000010000 */
[----:B------:R-:W-:-:S06]  /*1c70*/  WARPGROUP.ARRIVE ;  /* 0x00000000000079c5 */ /* 0x000fcc0000000000 */
[----:B------:R-:W-:Y:S01]  /*1c80*/  HGMMA.64x16x16.F32 R64, gdesc[UR4], R64, gsb0 ;  /* 0x00200000044079f0 */ /* 0x000fe20008000840 */
[----:B------:R-:W-:Y:S01]  /*1c90*/  UIADD3 UR6, UR22, 0x202, URZ ;  /* 0x0000020216067890 */ /* 0x000fe2000fffe03f */
[----:B------:R-:W-:-:S06]  /*1ca0*/  UMOV UR7, 0x40000040 ;  /* 0x4000004000077882 */ /* 0x000fcc0000000000 */
[----:B------:R-:W-:Y:S01]  /*1cb0*/  UMOV UR18, UR6 ;  /* 0x0000000600127c82 */ /* 0x000fe20008000000 */
[----:B------:R-:W-:Y:S02]  /*1cc0*/  WARPGROUP.DEPBAR.LE gsb0, 0x0 ;  /* 0x00008000000079c5 */ /* 0x000fe40000010000 */
[----:B------:R-:W-:-:S06]  /*1cd0*/  WARPGROUP.ARRIVE ;  /* 0x00000000000079c5 */ /* 0x000fcc0000000000 */
[----:B------:R-:W-:Y:S01]  /*1ce0*/  HGMMA.64x16x16.F32 R56, gdesc[UR8], R56, gsb0 ;  /* 0x00200000083879f0 */ /* 0x000fe20008000838 */
[----:B------:R-:W-:Y:S02]  /*1cf0*/  UIADD3 UR8, UR22, 0x282, URZ ;  /* 0x0000028216087890 */ /* 0x000fe4000fffe03f */
[----:B------:R-:W-:Y:S02]  /*1d00*/  UIADD3 UR9, UR22, 0x302, URZ ;  /* 0x0000030216097890 */ /* 0x000fe4000fffe03f */
[----:B------:R-:W-:Y:S01]  /*1d10*/  UIADD3 UR10, UR22, 0x84, URZ ;  /* 0x00000084160a7890 */ /* 0x000fe2000fffe03f */
[----:B------:R-:W-:Y:S02]  /*1d20*/  UMOV UR11, 0x40000040 ;  /* 0x40000040000b7882 */ /* 0x000fe40000000000 */
[----:B------:R-:W-:Y:S01]  /*1d30*/  UMOV UR6, UR8 ;  /* 0x0000000800067c82 */ /* 0x000fe20008000000 */
[----:B------:R-:W-:Y:S02]  /*1d40*/  WARPGROUP.DEPBAR.LE gsb0, 0x0 ;  /* 0x00008000000079c5 */ /* 0x000fe40000010000 */
[----:B------:R-:W-:-:S06]  /*1d50*/  WARPGROUP.ARRIVE ;  /* 0x00000000000079c5 */ /* 0x000fcc0000000000 */
[----:B------:R-:W-:Y:S01]  /*1d60*/  HGMMA.64x16x16.F32 R48, gdesc[UR12], R48, gsb0 ;  /* 0x002000000c3079f0 */ /* 0x000fe20008000830 */
[----:B------:R-:W-:Y:S01]  /*1d70*/  UIADD3 UR14, UR22, 0x104, URZ ;  /* 0x00000104160e7890 */ /* 0x000fe2000fffe03f */
[----:B------:R-:W-:Y:S01]  /*1d80*/  UMOV UR15, 0x40000040 ;  /* 0x40000040000f7882 */ /* 0x000fe20000000000 */
        /* <DEDUP_REMOVED lines=8> */
[----:B------:R-:W-:Y:S01]  /*1e10*/  UMOV UR6, UR9 ;  /* 0x0000000900067c82 */ /* 0x000fe20008000000 */
[----:B------:R-:W-:Y:S01]  /*1e20*/  UMOV UR7, 0x40000040 ;  /* 0x4000004000077882 */ /* 0x000fe20000000000 */
[----:B------:R-:W-:Y:S02]  /*1e30*/  WARPGROUP.DEPBAR.LE gsb0, 0x0 ;  /* 0x00008000000079c5 */ /* 0x000fe40000010000 */
[----:B------:R-:W-:-:S06]  /*1e40*/  WARPGROUP.ARRIVE ;  /* 0x00000000000079c5 */ /* 0x000fcc0000000000 */
[----:B------:R-:W-:Y:S01]  /*1e50*/  HGMMA.64x16x16.F32 R24, gdesc[UR4], R24, gsb0 ;  /* 0x00200000041879f0 */ /* 0x000fe20008000818 */
        /* <DEDUP_REMOVED lines=272> */
[----:B------:R-:W-:-:S05]  /*2f60*/  UIADD3 UR22, UR22, 0x686, URZ ;  /* 0x0000068616167890 */ /* 0x000fca000fffe03f */
[----:B------:R-:W-:Y:S01]  /*2f70*/  UMOV UR6, UR8 ;  /* 0x0000000800067c82 */ /* 0x000fe20008000000 */
[----:B------:R-:W-:Y:S02]  /*2f80*/  WARPGROUP.DEPBAR.LE gsb0, 0x0 ;  /* 0x00008000000079c5 */ /* 0x000fe40000010000 */
[----:B------:R-:W-:-:S06]  /*2f90*/  WARPGROUP.ARRIVE ;  /* 0x00000000000079c5 */ /* 0x000fcc0000000000 */
[----:B------:R-:W-:Y:S03]  /*2fa0*/  HGMMA.64x16x16.F32 R48, gdesc[UR12], R48, gsb0 ;  /* 0x002000000c3079f0 */ /* 0x000fe60008000830 */
[----:B------:R-:W-:Y:S02]  /*2fb0*/  WARPGROUP.DEPBAR.LE gsb0, 0x0 ;  /* 0x00008000000079c5 */ /* 0x000fe40000010000 */
[----:B------:R-:W-:-:S06]  /*2fc0*/  WARPGROUP.ARRIVE ;  /* 0x00000000000079c5 */ /* 0x000fcc0000000000 */
[----:B------:R-:W-:Y:S03]  /*2fd0*/  HGMMA.64x16x16.F32 R40, gdesc[UR16], R40, gsb0 ;  /* 0x00200000102879f0 */ /* 0x000fe60008000828 */
[----:B------:R-:W-:Y:S02]  /*2fe0*/  WARPGROUP.DEPBAR.LE gsb0, 0x0 ;  /* 0x00008000000079c5 */ /* 0x000fe40000010000 */
[----:B------:R-:W-:-:S06]  /*2ff0*/  WARPGROUP.ARRIVE ;  /* 0x00000000000079c5 */ /* 0x000fcc0000000000 */
[----:B------:R-:W-:Y:S01]  /*3000*/  HGMMA.64x16x16.F32 R32, gdesc[UR4], R32, gsb0 ;  /* 0x00200000042079f0 */ /* 0x000fe20008000820 */
[----:B------:R-:W-:Y:S01]  /*3010*/  UMOV UR6, UR22 ;  /* 0x0000001600067c82 */ /* 0x000fe20008000000 */
[----:B------:R-:W-:Y:S01]  /*3020*/  UMOV UR7, 0x40000040 ;  /* 0x4000004000077882 */ /* 0x000fe20000000000 */
[----:B------:R-:W-:Y:S02]  /*3030*/  WARPGROUP.DEPBAR.LE gsb0, 0x0 ;  /* 0x00008000000079c5 */ /* 0x000fe40000010000 */
[----:B------:R-:W-:-:S06]  /*3040*/  WARPGROUP.ARRIVE ;  /* 0x00000000000079c5 */ /* 0x000fcc0000000000 */
[----:B------:R-:W-:Y:S03]  /*3050*/  HGMMA.64x16x16.F32 R24, gdesc[UR4], R24, gsb0 ;  /* 0x00200000041879f0 */ /* 0x000fe60008000818 */
[----:B------:R-:W-:Y:S02]  /*3060*/  WARPGROUP.DEPBAR.LE gsb0, 0x0 ;  /* 0x00008000000079c5 */ /* 0x000fe40000010000 */
[----:B------:R-:W-:Y:S05]  /*3070*/  @!P2 BRA `(.L_x_22) ;  /* 0x000000180040a947 */ /* 0x000fea0003800000 */
[----:B------:R-:W-:Y:S01]  /*3080*/  UIADD3 UR4, UR37, 0x1, URZ ;  /* 0x0000000125047890 */ /* 0x000fe2000fffe03f */
[----:B01----:R-:W-:Y:S02]  /*3090*/  IMAD.U32 R0, RZ, RZ, UR42 ;  /* 0x0000002aff007e24 */ /* 0x003fe4000f8e00ff */
[----:B------:R-:W-:Y:S01]  /*30a0*/  IMAD.U32 R3, RZ, RZ, UR37 ;  /* 0x00000025ff037e24 */ /* 0x000fe2000f8e00ff */
[----:B------:R-:W-:-:S04]  /*30b0*/  UISETP.NE.AND UP0, UPT, UR4, 0x3, UPT ;  /* 0x000000030400788c */ /* 0x000fc8000bf05270 */
[----:B------:R-:W-:Y:S02]  /*30c0*/  USEL UR5, URZ, 0x1, UP0 ;  /* 0x000000013f057887 */ /* 0x000fe40008000000 */
[----:B------:R-:W-:Y:S02]  /*30d0*/  USEL UR4, UR4, URZ, UP0 ;  /* 0x0000003f04047287 */ /* 0x000fe40008000000 */
[----:B------:R-:W-:-:S06]  /*30e0*/  ULOP3.LUT UR5, UR36, UR5, URZ, 0x3c, !UPT ;  /* 0x0000000524057292 */ /* 0x000fcc000f8e3c3f */
[----:B------:R-:W-:-:S07]  /*30f0*/  IMAD.U32 R7, RZ, RZ, UR5 ;  /* 0x00000005ff077e24 */ /* 0x000fce000f8e00ff */
.L_x_29:
[----:B------:R-:W-:Y:S05]  /*3100*/  @!P0 BRA `(.L_x_23) ;  /* 0x0000000000048947 */ /* 0x000fea0003800000 */
[----:B------:R-:W-:Y:S01]  /*3110*/  BPT.TRAP 0x1 ;  /* 0x000000040000795c */ /* 0x000fe20000300000 */
.L_x_23:
[----:B------:R-:W0:Y:S01]  /*3120*/  S2UR UR6, SR_CgaCtaId ;  /* 0x00000000000679c3 */ /* 0x000e220000008800 */
[----:B------:R-:W-:Y:S01]  /*3130*/  UMOV UR5, 0x400 ;  /* 0x0000040000057882 */ /* 0x000fe20000000000 */
[----:B------:R-:W-:Y:S01]  /*3140*/  IMAD.U32 R5, RZ, RZ, UR4 ;  /* 0x00000004ff057e24 */ /* 0x000fe2000f8e00ff */
[----:B------:R-:W-:Y:S01]  /*3150*/  SHF.L.U32 R4, R7, 0x1f, RZ ;  /* 0x0000001f07047819 */ /* 0x000fe200000006ff */
[----:B0-----:R-:W-:-:S06]  /*3160*/  ULEA UR5, UR6, UR5, 0x18 ;  /* 0x0000000506057291 */ /* 0x001fcc000f8ec03f */
[----:B------:R-:W-:-:S04]  /*3170*/  IMAD.U32 R6, RZ, RZ, UR5 ;  /* 0x00000005ff067e24 */ /* 0x000fc8000f8e00ff */
[----:B------:R-:W-:-:S04]  /*3180*/  IMAD R5, R5, 0x8, R6 ;  /* 0x0000000805057824 */ /* 0x000fc800078e0206 */
[----:B------:R0:W1:Y:S01]  /*3190*/  SYNCS.PHASECHK.TRANS64.TRYWAIT P1, [R5+URZ], R4 ;  /* 0x00000004050075a7 */ /* 0x000062000802017f */
[----:B------:R-:W-:Y:S05]  /*31a0*/  @!P0 BRA `(.L_x_24) ;  /* 0x0000000000048947 */ /* 0x000fea0003800000 */
[----:B------:R-:W-:Y:S01]  /*31b0*/  BPT.TRAP 0x1 ;  /* 0x000000040000795c */ /* 0x000fe20000300000 */
.L_x_24:
[----:B-1----:R-:W-:Y:S05]  /*31c0*/  @P1 BRA `(.L_x_25) ;  /* 0x0000000000081947 */ /* 0x002fea0003800000 */
[----:B------:R-:W1:Y:S02]  /*31d0*/  SYNCS.PHASECHK.TRANS64.TRYWAIT P1, [R5+URZ], R4 ;  /* 0x00000004050075a7 */ /* 0x000e64000802017f */
[----:B-1----:R-:W-:Y:S05]  /*31e0*/  @!P1 BRA `(.L_x_26) ;  /* 0x0000006c00dc9947 */ /* 0x002fea0003800000 */
.L_x_25:
[----:B------:R-:W-:Y:S01]  /*31f0*/  ULEA UR8, UR4, UR43, 0xb ;  /* 0x0000002b04087291 */ /* 0x000fe2000f8e583f */
[----:B------:R-:W-:Y:S01]  /*3200*/  WARPGROUP.ARRIVE ;  /* 0x00000000000079c5 */ /* 0x000fe20000000000 */
[----:B------:R-:W-:Y:S01]  /*3210*/  UIMAD UR6, UR4, 0x700, UR20 ;  /* 0x00000700040678a4 */ /* 0x000fe2000f8e0214 */
[----:B------:R-:W-:Y:S01]  /*3220*/  UMOV UR9, 0x40000040 ;  /* 0x4000004000097882 */ /* 0x000fe20000000000 */
[----:B------:R-:W-:Y:S02]  /*3230*/  UMOV UR11, 0x40000040 ;  /* 0x40000040000b7882 */ /* 0x000fe40000000000 */
[----:B------:R-:W-:Y:S01]  /*3240*/  UIADD3 UR14, UR6, 0x80, URZ ;  /* 0x00000080060e7890 */ /* 0x000fe2000fffe03f */
[----:B------:R-:W-:Y:S02]  /*3250*/  UMOV UR12, UR8 ;  /* 0x00000008000c7c82 */ /* 0x000fe40008000000 */
[----:B------:R-:W-:Y:S01]  /*3260*/  UMOV UR10, UR6 ;  /* 0x00000006000a7c82 */ /* 0x000fe20008000000 */
[----:B------:R-:W-:Y:S01]  /*3270*/  UMOV UR13, UR9 ;  /* 0x00000009000d7c82 */ /* 0x000fe20008000000 */
[----:B------:R-:W-:Y:S01]  /*3280*/  HGMMA.64x16x16.F32 R72, gdesc[UR8], R72, gsb0 ;  /* 0x00200000084879f0 */ /* 0x000fe20008000848 */
[----:B------:R-:W-:Y:S01]  /*3290*/  UMOV UR15, 0x40000040 ;  /* 0x40000040000f7882 */ /* 0x000fe20000000000 */
[----:B------:R-:W-:-:S02]  /*32a0*/  UIADD3 UR5, UR6, 0x100, URZ ;  /* 0x0000010006057890 */ /* 0x000fc4000fffe03f */
[----:B------:R-:W-:Y:S02]  /*32b0*/  UIADD3 UR7, UR6, 0x180, URZ ;  /* 0x0000018006077890 */ /* 0x000fe4000fffe03f */
[----:B------:R-:W-:Y:S01]  /*32c0*/  UIADD3 UR10, UR6, 0x200, URZ ;  /* 0x00000200060a7890 */ /* 0x000fe2000fffe03f */
[----:B------:R-:W-:Y:S01]  /*32d0*/  UMOV UR11, 0x40000040 ;  /* 0x40000040000b7882 */ /* 0x000fe20000000000 */
[----:B------:R-:W-:Y:S02]  /*32e0*/  WARPGROUP.DEPBAR.LE gsb0, 0x0 ;  /* 0x00008000000079c5 */ /* 0x000fe40000010000 */
[----:B------:R-:W-:-:S06]  /*32f0*/  WARPGROUP.ARRIVE ;  /* 0x00000000000079c5 */ /* 0x000fcc0000000000 */
[----:B------:R-:W-:Y:S01]  /*3300*/  HGMMA.64x16x16.F32 R64, gdesc[UR12], R64, gsb0 ;  /* 0x002000000c4079f0 */ /* 0x000fe20008000840 */
[----:B------:R-:W-:Y:S01]  /*3310*/  UMOV UR12, UR8 ;  /* 0x00000008000c7c82 */ /* 0x000fe20008000000 */
[----:B------:R-:W-:Y:S01]  /*3320*/  UMOV UR13, UR9 ;  /* 0x00000009000d7c82 */ /* 0x000fe20008000000 */
[----:B------:R-:W-:Y:S01]  /*3330*/  UMOV UR14, UR5 ;  /* 0x00000005000e7c82 */ /* 0x000fe20008000000 */
[----:B------:R-:W-:Y:S01]  /*3340*/  UMOV UR15, 0x40000040 ;  /* 0x40000040000f7882 */ /* 0x000fe20000000000 */
[----:B------:R-:W-:Y:S01]  /*3350*/  UIADD3 UR5, UR6, 0x280, URZ ;  /* 0x0000028006057890 */ /* 0x000fe2000fffe03f */
        /* <DEDUP_REMOVED lines=31> */
[----:B------:R-:W-:Y:S02]  /*3550*/  UIADD3 UR7, UR6, 0x102, URZ ;  /* 0x0000010206077890 */ /* 0x000fe4000fffe03f */
[----:B------:R-:W-:Y:S01]  /*3560*/  UIADD3 UR9, UR6, 0x182, URZ ;  /* 0x0000018206097890 */ /* 0x000fe2000fffe03f */
[----:B------:R-:W-:Y:S02]  /*3570*/  WARPGROUP.DEPBAR.LE gsb0, 0x0 ;  /* 0x00008000000079c5 */ /* 0x000fe40000010000 */
[----:B------:R-:W-:-:S06]  /*3580*/  WARPGROUP.ARRIVE ;  /* 0x00000000000079c5 */ /* 0x000fcc0000000000 */
[----:B------:R-:W-:Y:S01]  /*3590*/  HGMMA.64x16x16.F32 R24, gdesc[UR12], R24, gsb0 ;  /* 0x002000000c1879f0 */ /* 0x000fe20008000818 */
[----:B------:R-:W-:Y:S02]  /*35a0*/  UIADD3 UR12, UR8, 0x2, URZ ;  /* 0x00000002080c7890 */ /* 0x000fe4000fffe03f */
[----:B------:R-:W-:Y:S01]  /*35b0*/  UIADD3 UR14, UR6, 0x2, URZ ;  /* 0x00000002060e7890 */ /* 0x000fe2000fffe03f */
[----:B------:R-:W-:Y:S01]  /*35c0*/  UMOV UR13, 0x40000040 ;  /* 0x40000040000d7882 */ /* 0x000fe20000000000 */
[----:B------:R-:W-:Y:S01]  /*35d0*/  UMOV UR15, 0x40000040 ;  /* 0x40000040000f7882 */ /* 0x000fe20000000000 */
[----:B------:R-:W-:Y:S02]  /*35e0*/  WARPGROUP.DEPBAR.LE gsb0, 0x0 ;  /* 0x00008000000079c5 */ /* 0x000fe40000010000 */
[----:B------:R-:W-:-:S06]  /*35f0*/  WARPGROUP.ARRIVE ;  /* 0x00000000000079c5 */ /* 0x000fcc0000000000 */
[----:B------:R-:W-:Y:S01]  /*3600*/  HGMMA.64x16x16.F32 R72, gdesc[UR12], R72, gsb0 ;  /* 0x002000000c4879f0 */ /* 0x000fe20008000848 */
[----:B------:R-:W-:Y:S01]  /*3610*/  UMOV UR14, UR5 ;  /* 0x00000005000e7c82 */ /* 0x000fe20008000000 */
[----:B------:R-:W-:Y:S01]  /*3620*/  UMOV UR15, 0x40000040 ;  /* 0x40000040000f7882 */ /* 0x000fe20000000000 */
[----:B------:R-:W-:Y:S01]  /*3630*/  UIADD3 UR5, UR6, 0x202, URZ ;  /* 0x0000020206057890 */ /* 0x000fe2000fffe03f */
        /* <DEDUP_REMOVED lines=245> */
[----:B------:R-:W-:Y:S01]  /*4590*/  UMOV UR9, 0x40000040 ;  /* 0x4000004000097882 */ /* 0x000fe20000000000 */
[----:B------:R-:W-:Y:S02]  /*45a0*/  WARPGROUP.DEPBAR.LE gsb0, 0x0 ;  /* 0x00008000000079c5 */ /* 0x000fe40000010000 */
[----:B------:R-:W-:-:S06]  /*45b0*/  WARPGROUP.ARRIVE ;  /* 0x00000000000079c5 */ /* 0x000fcc0000000000 */
[----:B------:R-:W-:Y:S01]  /*45c0*/  HGMMA.64x16x16.F32 R24, gdesc[UR12], R24, gsb0 ;  /* 0x002000000c1879f0 */ /* 0x000fe20008000818 */
[----:B------:R-:W-:Y:S02]  /*45d0*/  UIADD3 UR12, UR6, 0x506, URZ ;  /* 0x00000506060c7890 */ /* 0x000fe4000fffe03f */
        /* <DEDUP_REMOVED lines=11> */
[----:B------:R-:W-:Y:S02]  /*4690*/  UIADD3 UR7, UR6, 0x606, URZ ;  /* 0x0000060606077890 */ /* 0x000fe4000fffe03f */
[----:B------:R-:W-:Y:S01]  /*46a0*/  UIADD3 UR6, UR6, 0x686, URZ ;  /* 0x0000068606067890 */ /* 0x000fe2000fffe03f */
        /* <DEDUP_REMOVED lines=25> */
[----:B------:R-:W-:Y:S01]  /*4840*/  BPT.TRAP 0x1 ;  /* 0x000000040000795c */ /* 0x000fe20000300000 */
.L_x_27:
[----:B------:R-:W-:-:S13]  /*4850*/  ISETP.NE.AND P1, PT, R22, RZ, PT ;  /* 0x000000ff1600720c */ /* 0x000fda0003f25270 */
[----:B01----:R-:W-:-:S04]  /*4860*/  @P1 IMAD R4, R3, 0x8, R6 ;  /* 0x0000000803041824 */ /* 0x003fc800078e0206 */
[----:B------:R-:W-:-:S05]  /*4870*/  @P1 VIADD R4, R4, 0x18 ;  /* 0x0000001804041836 */ /* 0x000fca0000000000 */
[----:B------:R-:W-:-:S04]  /*4880*/  @P1 PRMT R4, R19, 0x654, R4 ;  /* 0x0000065413041816 */ /* 0x000fc80000000004 */
[----:B------:R0:W-:Y:S01]  /*4890*/  @P1 SYNCS.ARRIVE.TRANS64.RED.A1T0 RZ, [R4+URZ], RZ ;  /* 0x000000ff04ff19a7 */ /* 0x0001e2000810043f */
[----:B------:R-:W-:-:S13]  /*48a0*/  ISETP.GT.U32.AND P1, PT, R18, 0x1, PT ;  /* 0x000000011200780c */ /* 0x000fda0003f24070 */
[----:B0-----:R-:W-:Y:S05]  /*48b0*/  @P1 BRA `(.L_x_28) ;  /* 0x0000000000041947 */ /* 0x001fea0003800000 */
[----:B------:R-:W-:Y:S01]  /*48c0*/  BPT.TRAP 0x1 ;  /* 0x000000040000795c */ /* 0x000fe20000300000 */
.L_x_28:
[----:B------:R-:W-:Y:S01]  /*48d0*/  UIADD3 UR4, UR4, 0x1, URZ ;  /* 0x0000000104047890 */ /* 0x000fe2000fffe03f */
[C---:B------:R-:W-:Y:S01]  /*48e0*/  ISETP.GT.AND P2, PT, R0.reuse, 0x1, PT ;  /* 0x000000010000780c */ /* 0x040fe20003f44270 */
[----:B------:R-:W-:Y:S02]  /*48f0*/  VIADD R3, R3, 0x1 ;  /* 0x0000000103037836 */ /* 0x000fe40000000000 */
[----:B------:R-:W-:Y:S01]  /*4900*/  UISETP.NE.AND UP0, UPT, UR4, 0x3, UPT ;  /* 0x000000030400788c */ /* 0x000fe2000bf05270 */
[----:B------:R-:W-:Y:S02]  /*4910*/  VIADD R0, R0, 0xffffffff ;  /* 0xffffffff00007836 */ /* 0x000fe40000000000 */
[C---:B------:R-:W-:Y:S01]  /*4920*/  ISETP.NE.AND P1, PT, R3.reuse, 0x3, PT ;  /* 0x000000030300780c */ /* 0x040fe20003f25270 */
[----:B------:R-:W-:Y:S02]  /*4930*/  USEL UR5, URZ, 0x1, UP0 ;  /* 0x000000013f057887 */ /* 0x000fe40008000000 */
[----:B------:R-:W-:Y:S01]  /*4940*/  USEL UR4, UR4, URZ, UP0 ;  /* 0x0000003f04047287 */ /* 0x000fe20008000000 */
[----:B------:R-:W-:-:S03]  /*4950*/  SEL R3, R3, RZ, P1 ;  /* 0x000000ff03037207 */ /* 0x000fc60000800000 */
[----:B------:R-:W-:Y:S01]  /*4960*/  LOP3.LUT R7, R7, UR5, RZ, 0x3c, !PT ;  /* 0x0000000507077c12 */ /* 0x000fe2000f8e3cff */
[----:B------:R-:W-:Y:S07]  /*4970*/  @P2 BRA `(.L_x_29) ;  /* 0xffffffe400e02947 */ /* 0x000fee000383ffff */
.L_x_22:
[----:B01----:R-:W0:Y:S02]  /*4980*/  LDC R0, c[0x0][0x28c] ;  /* 0x0000a300ff007b82 */ /* 0x003e240000000800 */
[----:B0-----:R-:W-:-:S13]  /*4990*/  ISETP.GE.AND P1, PT, R0, 0x1, PT ;  /* 0x000000010000780c */ /* 0x001fda0003f26270 */
[----:B------:R-:W-:Y:S05]  /*49a0*/  @!P1 BRA `(.L_x_30) ;  /* 0x0000000000449947 */ /* 0x000fea0003800000 */
[----:B------:R-:W-:Y:S05]  /*49b0*/  @!P0 BRA `(.L_x_31) ;  /* 0x0000000000048947 */ /* 0x000fea0003800000 */
[----:B------:R-:W-:Y:S01]  /*49c0*/  BPT.TRAP 0x1 ;  /* 0x000000040000795c */ /* 0x000fe20000300000 */
.L_x_31:
[----:B------:R-:W-:-:S13]  /*49d0*/  ISETP.NE.AND P0, PT, R22, RZ, PT ;  /* 0x000000ff1600720c */ /* 0x000fda0003f05270 */
[----:B------:R-:W-:-:S05]  /*49e0*/  VOTEU.ANY UP0, P0 ;  /* 0x00000000003f7886 */ /* 0x000fca0000000100 */
[----:B------:R-:W-:-:S06]  /*49f0*/  @UP0 UIADD3 UR4, UR42, UR37, URZ ;  /* 0x000000252a040290 */ /* 0x000fcc000fffe03f */
[----:B------:R-:W-:Y:S02]  /*4a00*/  IMAD.U32 R4, RZ, RZ, UR4 ;  /* 0x00000004ff047e24 */ /* 0x000fe4000f8e00ff */
[----:B------:R-:W-:Y:S02]  /*4a10*/  IMAD.U32 R3, RZ, RZ, UR4 ;  /* 0x00000004ff037e24 */ /* 0x000fe4000f8e00ff */
[----:B------:R-:W-:-:S05]  /*4a20*/  @P0 IMAD.WIDE.U32 R4, R4, -0x55555555, RZ ;  /* 0xaaaaaaab04040825 */ /* 0x000fca00078e00ff */
[----:B------:R-:W-:-:S05]  /*4a30*/  @P0 SHF.R.U32.HI R0, RZ, 0x1, R5 ;  /* 0x00000001ff000819 */ /* 0x000fca0000011605 */
[----:B------:R-:W-:-:S04]  /*4a40*/  @P0 IMAD R0, R0, -0x3, R3 ;  /* 0xfffffffd00000824 */ /* 0x000fc800078e0203 */
[----:B------:R-:W-:-:S04]  /*4a50*/  @P0 IMAD R0, R0, 0x8, R6 ;  /* 0x0000000800000824 */ /* 0x000fc800078e0206 */
[----:B------:R-:W-:-:S05]  /*4a60*/  @P0 VIADD R0, R0, 0x18 ;  /* 0x0000001800000836 */ /* 0x000fca0000000000 */
[----:B------:R-:W-:-:S04]  /*4a70*/  @P0 PRMT R0, R19, 0x654, R0 ;  /* 0x0000065413000816 */ /* 0x000fc80000000000 */
[----:B------:R0:W-:Y:S01]  /*4a80*/  @P0 SYNCS.ARRIVE.TRANS64.RED.A1T0 RZ, [R0+URZ], RZ ;  /* 0x000000ff00ff09a7 */ /* 0x0001e2000810043f */
[----:B------:R-:W-:-:S13]  /*4a90*/  ISETP.GT.U32.AND P0, PT, R18, 0x1, PT ;  /* 0x000000011200780c */ /* 0x000fda0003f04070 */
[----:B0-----:R-:W-:Y:S05]  /*4aa0*/  @P0 BRA `(.L_x_30) ;  /* 0x0000000000040947 */ /* 0x001fea0003800000 */
[----:B------:R-:W-:Y:S01]  /*4ab0*/  BPT.TRAP 0x1 ;  /* 0x000000040000795c */ /* 0x000fe20000300000 */
.L_x_30:
[----:B------:R-:W-:Y:S01]  /*4ac0*/  IMAD R10, R92, 0x70, RZ ;  /* 0x000000705c0a7824 */ /* 0x000fe200078e02ff */
[----:B------:R-:W-:Y:S01]  /*4ad0*/  UIADD3 UR37, UR41, UR37, URZ ;  /* 0x0000002529257290 */ /* 0x000fe2000fffe03f */
[----:B------:R-:W-:Y:S01]  /*4ae0*/  SHF.R.S32.HI R13, RZ, 0x1f, R91 ;  /* 0x0000001fff0d7819 */ /* 0x000fe2000001145b */
[----:B------:R-:W-:Y:S01]  /*4af0*/  ULDC UR7, c[0x0][0x288] ;  /* 0x0000a20000077ab9 */ /* 0x000fe20000000800 */
[----:B------:R-:W-:Y:S01]  /*4b00*/  IMAD.SHL.U32 R3, R93, 0x80, RZ ;  /* 0x000000805d037824 */ /* 0x000fe200078e00ff */
[C---:B------:R-:W-:Y:S01]  /*4b10*/  LOP3.LUT R8, R10.reuse, 0x6, R87, 0xf8, !PT ;  /* 0x000000060a087812 */ /* 0x040fe200078ef857 */
[----:B------:R-:W-:Y:S01]  /*4b20*/  UISETP.GT.U32.AND UP0, UPT, UR37, 0x2, UPT ;  /* 0x000000022500788c */ /* 0x000fe2000bf04070 */
[----:B------:R-:W-:Y:S01]  /*4b30*/  ISETP.GE.AND P0, PT, R10, UR7, PT ;  /* 0x000000070a007c0c */ /* 0x000fe2000bf06270 */
[----:B------:R-:W-:Y:S01]  /*4b40*/  ULDC.64 UR4, c[0x0][0x5d0] ;  /* 0x0001740000047ab9 */ /* 0x000fe20000000a00 */
[----:B------:R-:W-:Y:S01]  /*4b50*/  SHF.R.S32.HI R9, RZ, 0x1f, R8 ;  /* 0x0000001fff097819 */ /* 0x000fe20000011408 */
[----:B------:R-:W-:Y:S01]  /*4b60*/  ULDC UR10, c[0x0][0x284] ;  /* 0x0000a100000a7ab9 */ /* 0x000fe20000000800 */
[----:B------:R-:W-:Y:S01]  /*4b70*/  IMAD R0, R13, UR4, RZ ;  /* 0x000000040d007c24 */ /* 0x000fe2000f8e02ff */
[----:B------:R-:W-:Y:S01]  /*4b80*/  UISETP.LT.U32.AND UP0, UPT, UR41, 0x3, UP0 ;  /* 0x000000032900788c */ /* 0x000fe20008701070 */
[----:B------:R-:W-:Y:S01]  /*4b90*/  ISETP.GE.OR P0, PT, R3, UR10, P0 ;  /* 0x0000000a03007c0c */ /* 0x000fe20008706670 */
[----:B------:R-:W-:Y:S01]  /*4ba0*/  UISETP.GE.U32.AND UP1, UPT, UR41, 0x3, UPT ;  /* 0x000000032900788c */ /* 0x000fe2000bf26070 */
[C---:B------:R-:W-:Y:S01]  /*4bb0*/  IMAD R7, R91.reuse, UR5, R0 ;  /* 0x000000055b077c24 */ /* 0x040fe2000f8e0200 */
[----:B------:R-:W-:Y:S01]  /*4bc0*/  USEL UR6, URZ, 0x1, !UP0 ;  /* 0x000000013f067887 */ /* 0x000fe2000c000000 */
[----:B------:R-:W-:Y:S01]  /*4bd0*/  IMAD.WIDE.U32 R4, R91, UR4, R8 ;  /* 0x000000045b047c25 */ /* 0x000fe2000f8e0008 */
[----:B------:R-:W-:Y:S01]  /*4be0*/  UIMAD.WIDE.U32 UR4, UR37, -0x55555555, URZ ;  /* 0xaaaaaaab250478a5 */ /* 0x000fe2000f8e003f */
[----:B------:R-:W-:-:S02]  /*4bf0*/  ULDC.64 UR8, c[0x0][0x5c8] ;  /* 0x0001720000087ab9 */ /* 0x000fc40000000a00 */
[----:B------:R-:W-:Y:S01]  /*4c00*/  IMAD.WIDE R92, R93, 0x80, R80 ;  /* 0x000000805d5c7825 */ /* 0x000fe200078e0250 */
[----:B------:R-:W-:Y:S02]  /*4c10*/  USHF.R.U32.HI UR4, URZ, 0x1, UR5 ;  /* 0x000000013f047899 */ /* 0x000fe40008011605 */
[----:B------:R-:W-:Y:S01]  /*4c20*/  ULOP3.LUT UR36, UR36, UR6, URZ, 0x3c, !UPT ;  /* 0x0000000624247292 */ /* 0x000fe2000f8e3c3f */
[----:B------:R-:W-:Y:S01]  /*4c30*/  IMAD R11, R93, UR8, RZ ;  /* 0x000000085d0b7c24 */ /* 0x000fe2000f8e02ff */
[----:B------:R-:W-:Y:S01]  /*4c40*/  UIMAD UR37, UR4, -0x3, UR37 ;  /* 0xfffffffd042578a4 */ /* 0x000fe2000f8e0225 */
[----:B------:R-:W-:Y:S01]  /*4c50*/  IMAD.IADD R5, R5, 0x1, R7 ;  /* 0x0000000105057824 */ /* 0x000fe200078e0207 */
[----:B------:R-:W-:Y:S01]  /*4c60*/  @UP1 ULOP3.LUT UR36, UR36, 0x1, UR4, 0x78, !UPT ;  /* 0x0000000124241892 */ /* 0x000fe2000f8e7804 */
[C---:B------:R-:W-:Y:S02]  /*4c70*/  IMAD R11, R92.reuse, UR9, R11 ;  /* 0x000000095c0b7c24 */ /* 0x040fe4000f8e020b */
[----:B------:R-:W-:-:S04]  /*4c80*/  IMAD.WIDE.U32 R6, R92, UR8, R4 ;  /* 0x000000085c067c25 */ /* 0x000fc8000f8e0004 */
[----:B------:R-:W-:Y:S01]  /*4c90*/  IMAD.MOV.U32 R0, RZ, RZ, -0x1 ;  /* 0xffffffffff007424 */ /* 0x000fe200078e00ff */
[----:B------:R-:W-:Y:S06]  /*4ca0*/  @P0 BRA `(.L_x_32) ;  /* 0x0000003800400947 */ /* 0x000fec0003800000 */
[----:B-----5:R-:W-:Y:S01]  /*4cb0*/  FSETP.NEU.AND P0, PT, R82, RZ, PT ;  /* 0x000000ff5200720b */ /* 0x020fe20003f0d000 */
[----:B------:R-:W-:Y:S01]  /*4cc0*/  IMAD.IADD R4, R83, 0x1, -R10 ;  /* 0x0000000153047824 */ /* 0x000fe200078e0a0a */
[----:B------:R-:W-:Y:S01]  /*4cd0*/  BSSY B0, `(.L_x_32) ;  /* 0x000038d000007945 */ /* 0x000fe20003800000 */
[----:B------:R-:W-:Y:S02]  /*4ce0*/  IMAD.IADD R3, R90, 0x1, -R3 ;  /* 0x000000015a037824 */ /* 0x000fe400078e0a03 */
[----:B------:R-:W-:Y:S01]  /*4cf0*/  IMAD.IADD R105, R7, 0x1, R11 ;  /* 0x0000000107697824 */ /* 0x000fe200078e020b */
[----:B------:R-:W-:-:S04]  /*4d00*/  ISETP.GT.AND P1, PT, R4, RZ, PT ;  /* 0x000000ff0400720c */ /* 0x000fc80003f24270 */
[----:B------:R-:W-:-:S03]  /*4d10*/  ISETP.GT.AND P2, PT, R3, RZ, P1 ;  /* 0x000000ff0300720c */ /* 0x000fc60000f44270 */
[----:B------:R-:W-:Y:S10]  /*4d20*/  @!P0 BRA `(.L_x_33) ;  /* 0x0000002400dc8947 */ /* 0x000ff40003800000 */
[----:B------:R-:W0:Y:S01]  /*4d30*/  LDC.64 R98, c[0x0][0x5b8] ;  /* 0x00016e00ff627b82 */ /* 0x000e220000000a00 */
[----:B------:R-:W-:-:S07]  /*4d40*/  ULDC.64 UR4, c[0x0][0x5c0] ;  /* 0x0001700000047ab9 */ /* 0x000fce0000000a00 */
[----:B------:R-:W1:Y:S08]  /*4d50*/  LDC.64 R100, c[0x0][0x5b0] ;  /* 0x00016c00ff647b82 */ /* 0x000e700000000a00 */
[----:B------:R-:W2:Y:S01]  /*4d60*/  LDC.64 R102, c[0x0][0x5a8] ;  /* 0x00016a00ff667b82 */ /* 0x000ea20000000a00 */
[-C--:B0-----:R-:W-:Y:S02]  /*4d70*/  IMAD R10, R13, R98.reuse, RZ ;  /* 0x000000620d0a7224 */ /* 0x081fe400078e02ff */
[----:B------:R-:W-:-:S04]  /*4d80*/  IMAD.WIDE.U32 R96, R91, R98, R8 ;  /* 0x000000625b607225 */ /* 0x000fc800078e0008 */
[----:B------:R-:W-:Y:S02]  /*4d90*/  IMAD R95, R91, R99, R10 ;  /* 0x000000635b5f7224 */ /* 0x000fe400078e020a */
[-C--:B-1----:R-:W-:Y:S02]  /*4da0*/  IMAD R5, R93, R100.reuse, RZ ;  /* 0x000000645d057224 */ /* 0x082fe400078e02ff */
[----:B------:R-:W-:Y:S02]  /*4db0*/  IMAD.IADD R13, R97, 0x1, R95 ;  /* 0x00000001610d7824 */ /* 0x000fe400078e025f */
[----:B------:R-:W-:Y:S02]  /*4dc0*/  IMAD.MOV.U32 R12, RZ, RZ, R96 ;  /* 0x000000ffff0c7224 */ /* 0x000fe400078e0060 */
[C---:B------:R-:W-:Y:S02]  /*4dd0*/  IMAD R99, R92.reuse, R101, R5 ;  /* 0x000000655c637224 */ /* 0x040fe400078e0205 */
[----:B------:R-:W-:-:S04]  /*4de0*/  IMAD.WIDE.U32 R10, R92, R100, R12 ;  /* 0x000000645c0a7225 */ /* 0x000fc800078e000c */
[----:B------:R-:W-:Y:S01]  /*4df0*/  IMAD.IADD R5, R11, 0x1, R99 ;  /* 0x000000010b057824 */ /* 0x000fe200078e0263 */
[----:B--2---:R-:W-:-:S04]  /*4e00*/  LEA R14, P0, R10, R102, 0x1 ;  /* 0x000000660a0e7211 */ /* 0x004fc800078008ff */
[----:B------:R-:W-:-:S05]  /*4e10*/  LEA.HI.X R15, R10, R103, R5, 0x1, P0 ;  /* 0x000000670a0f7211 */ /* 0x000fca00000f0c05 */
[----:B------:R-:W2:Y:S01]  /*4e20*/  @P2 LDG.E.LTC128B.U16 R5, desc[UR44][R14.64] ;  /* 0x0000002c0e052981 */ /* 0x000ea2000c1e1520 */
[----:B------:R-:W-:Y:S01]  /*4e30*/  LEA R10, P0, R6, UR4, 0x1 ;  /* 0x00000004060a7c11 */ /* 0x000fe2000f8008ff */
[----:B------:R-:W-:Y:S01]  /*4e40*/  IMAD.WIDE.U32 R20, R92, R100, R8 ;  /* 0x000000645c147225 */ /* 0x000fe200078e0008 */
[----:B------:R-:W-:Y:S02]  /*4e50*/  BSSY B1, `(.L_x_34) ;  /* 0x0000013000017945 */ /* 0x000fe40003800000 */
[----:B------:R-:W-:Y:S01]  /*4e60*/  LEA.HI.X R11, R6, UR5, R105, 0x1, P0 ;  /* 0x00000005060b7c11 */ /* 0x000fe200080f0c69 */
[----:B------:R-:W-:Y:S01]  /*4e70*/  IMAD.IADD R21, R99, 0x1, R21 ;  /* 0x0000000163157824 */ /* 0x000fe200078e0215 */
[----:B------:R-:W-:Y:S01]  /*4e80*/  ISETP.GT.AND P0, PT, R4, 0x1, PT ;  /* 0x000000010400780c */ /* 0x000fe20003f04270 */
[----:B------:R-:W-:-:S03]  /*4e90*/  IMAD.WIDE.U32 R20, R91, R98, R20 ;  /* 0x000000625b147225 */ /* 0x000fc600078e0014 */
[----:B------:R-:W-:Y:S02]  /*4ea0*/  ISETP.GT.AND P3, PT, R3, RZ, P0 ;  /* 0x000000ff0300720c */ /* 0x000fe40000764270 */
[----:B------:R-:W-:Y:S01]  /*4eb0*/  LEA R6, P4, R20, R102, 0x1 ;  /* 0x0000006614067211 */ /* 0x000fe200078808ff */
[----:B--2---:R-:W-:-:S05]  /*4ec0*/  HADD2.F32 R7, -RZ, R5.H0_H0 ;  /* 0x20000005ff077230 */ /* 0x004fca0000004100 */
[----:B------:R-:W-:-:S04]  /*4ed0*/  FMUL R7, R7, R82 ;  /* 0x0000005207077220 */ /* 0x000fc80000400000 */
[----:B------:R-:W-:-:S05]  /*4ee0*/  FFMA R7, R72, R23, R7 ;  /* 0x0000001748077223 */ /* 0x000fca0000000007 */
[----:B------:R-:W-:Y:S01]  /*4ef0*/  F2FP.F16.F32.PACK_AB R14, RZ, R7 ;  /* 0x00000007ff0e723e */ /* 0x000fe200000000ff */
[----:B------:R-:W-:-:S03]  /*4f00*/  IMAD.IADD R7, R95, 0x1, R21 ;  /* 0x000000015f077824 */ /* 0x000fc600078e0215 */
[----:B------:R-:W-:Y:S01]  /*4f10*/  PRMT R15, R14, 0x7610, R15 ;  /* 0x000076100e0f7816 */ /* 0x000fe2000000000f */
[----:B------:R-:W-:Y:S01]  /*4f20*/  IMAD.SHL.U32 R14, R100, 0x8, RZ ;  /* 0x00000008640e7824 */ /* 0x000fe200078e00ff */
[----:B------:R-:W-:-:S03]  /*4f30*/  LEA.HI.X R7, R20, R103, R7, 0x1, P4 ;  /* 0x0000006714077211 */ /* 0x000fc600020f0c07 */
[----:B------:R0:W-:Y:S02]  /*4f40*/  @P2 STG.E.U16 desc[UR44][R10.64], R15 ;  /* 0x0000000f0a002986 */ /* 0x0001e4000c10152c */
[----:B0-----:R-:W-:Y:S01]  /*4f50*/  SHF.L.U64.HI R15, R100, 0x3, R101 ;  /* 0x00000003640f7819 */ /* 0x001fe20000010265 */
[----:B------:R-:W-:Y:S06]  /*4f60*/  @!P3 BRA `(.L_x_35) ;  /* 0x000000000004b947 */ /* 0x000fec0003800000 */
[----:B------:R0:W5:Y:S02]  /*4f70*/  LDG.E.LTC128B.U16 R5, desc[UR44][R6.64+0x2] ;  /* 0x0000022c06057981 */ /* 0x000164000c1e1520 */
.L_x_35:
[----:B------:R-:W-:Y:S05]  /*4f80*/  BSYNC B1 ;  /* 0x0000000000017941 */ /* 0x000fea0003800000 */
.L_x_34:
[----:B-----5:R-:W-:Y:S01]  /*4f90*/  HADD2.F32 R93, -RZ, R5.H0_H0 ;  /* 0x20000005ff5d7230 */ /* 0x020fe20000004100 */
[----:B------:R-:W-:Y:S01]  /*4fa0*/  ISETP.GT.AND P1, PT, R3, 0x8, P1 ;  /* 0x000000080300780c */ /* 0x000fe20000f24270 */
[----:B------:R-:W-:Y:S01]  /*4fb0*/  IMAD.WIDE.U32 R20, R92, R100, R14 ;  /* 0x000000645c147225 */ /* 0x000fe200078e000e */
[----:B------:R-:W-:-:S03]  /*4fc0*/  PRMT R72, R5, 0x7610, R72 ;  /* 0x0000761005487816 */ /* 0x000fc60000000048 */
[----:B------:R-:W-:Y:S01]  /*4fd0*/  FMUL R12, R93, R82 ;  /* 0x000000525d0c7220 */ /* 0x000fe20000400000 */
[----:B------:R-:W-:Y:S01]  /*4fe0*/  IMAD.IADD R99, R99, 0x1, R21 ;  /* 0x0000000163637824 */ /* 0x000fe200078e0215 */
[----:B------:R-:W-:Y:S02]  /*4ff0*/  IADD3 R96, P2, R96, R20, RZ ;  /* 0x0000001460607210 */ /* 0x000fe40007f5e0ff */
[----:B------:R-:W-:-:S03]  /*5000*/  FFMA R12, R73, R23, R12 ;  /* 0x00000017490c7223 */ /* 0x000fc6000000000c */
[----:B------:R-:W-:Y:S01]  /*5010*/  IMAD.X R13, R99, 0x1, R13, P2 ;  /* 0x00000001630d7824 */ /* 0x000fe200010e060d */
[C---:B------:R-:W-:Y:S02]  /*5020*/  LEA R14, P2, R96.reuse, R102, 0x1 ;  /* 0x00000066600e7211 */ /* 0x040fe400078408ff */
[----:B------:R-:W-:Y:S02]  /*5030*/  F2FP.F16.F32.PACK_AB R12, RZ, R12 ;  /* 0x0000000cff0c723e */ /* 0x000fe400000000ff */
[----:B------:R-:W-:Y:S02]  /*5040*/  LEA.HI.X R15, R96, R103, R13, 0x1, P2 ;  /* 0x00000067600f7211 */ /* 0x000fe400010f0c0d */
[----:B------:R-:W-:-:S05]  /*5050*/  PRMT R21, R12, 0x7610, R21 ;  /* 0x000076100c157816 */ /* 0x000fca0000000015 */
[----:B------:R1:W-:Y:S04]  /*5060*/  @P3 STG.E.U16 desc[UR44][R10.64+0x2], R21 ;  /* 0x000002150a003986 */ /* 0x0003e8000c10152c */
[----:B------:R-:W2:Y:S01]  /*5070*/  @P1 LDG.E.LTC128B.U16 R72, desc[UR44][R14.64] ;  /* 0x0000002c0e481981 */ /* 0x000ea2000c1e1520 */
[----:B------:R-:W-:Y:S01]  /*5080*/  IADD3 R20, P2, R8, R20, RZ ;  /* 0x0000001408147210 */ /* 0x000fe20007f5e0ff */
[----:B------:R-:W-:Y:S01]  /*5090*/  BSSY B1, `(.L_x_36) ;  /* 0x0000011000017945 */ /* 0x000fe20003800000 */
[C---:B------:R-:W-:Y:S02]  /*50a0*/  SHF.L.U64.HI R13, R86.reuse, 0x1, R85 ;  /* 0x00000001560d7819 */ /* 0x040fe40000010255 */
[----:B------:R-:W-:Y:S01]  /*50b0*/  ISETP.GT.AND P0, PT, R3, 0x8, P0 ;  /* 0x000000080300780c */ /* 0x000fe20000704270 */
[----:B-1----:R-:W-:Y:S01]  /*50c0*/  IMAD.X R21, R9, 0x1, R99, P2 ;  /* 0x0000000109157824 */ /* 0x002fe200010e0663 */
[----:B------:R-:W-:Y:S01]  /*50d0*/  LEA R12, P2, R86, R10, 0x1 ;  /* 0x0000000a560c7211 */ /* 0x000fe200078408ff */
[----:B------:R-:W-:-:S04]  /*50e0*/  IMAD.WIDE.U32 R20, R91, R98, R20 ;  /* 0x000000625b147225 */ /* 0x000fc800078e0014 */
[----:B------:R-:W-:Y:S01]  /*50f0*/  IMAD.X R13, R13, 0x1, R11, P2 ;  /* 0x000000010d0d7824 */ /* 0x000fe200010e060b */
[----:B------:R-:W-:Y:S01]  /*5100*/  LEA R8, P3, R20, R102, 0x1 ;  /* 0x0000006614087211 */ /* 0x000fe200078608ff */
[----:B------:R-:W-:-:S05]  /*5110*/  IMAD.IADD R9, R95, 0x1, R21 ;  /* 0x000000015f097824 */ /* 0x000fca00078e0215 */
[----:B------:R-:W-:Y:S01]  /*5120*/  LEA.HI.X R9, R20, R103, R9, 0x1, P3 ;  /* 0x0000006714097211 */ /* 0x000fe200018f0c09 */
[----:B--2---:R-:W-:-:S05]  /*5130*/  HADD2.F32 R5, -RZ, R72.H0_H0 ;  /* 0x20000048ff057230 */ /* 0x004fca0000004100 */
[----:B------:R-:W-:-:S04]  /*5140*/  FMUL R5, R5, R82 ;  /* 0x0000005205057220 */ /* 0x000fc80000400000 */
[----:B------:R-:W-:-:S05]  /*5150*/  FFMA R5, R74, R23, R5 ;  /* 0x000000174a057223 */ /* 0x000fca0000000005 */
[----:B------:R-:W-:-:S05]  /*5160*/  F2FP.F16.F32.PACK_AB R5, RZ, R5 ;  /* 0x00000005ff05723e */ /* 0x000fca00000000ff */
[----:B------:R1:W-:Y:S01]  /*5170*/  @P1 STG.E.U16 desc[UR44][R12.64], R5 ;  /* 0x000000050c001986 */ /* 0x0003e2000c10152c */
[----:B------:R-:W-:Y:S05]  /*5180*/  @!P0 BRA `(.L_x_37) ;  /* 0x0000000000048947 */ /* 0x000fea0003800000 */
[----:B------:R2:W5:Y:S02]  /*5190*/  LDG.E.LTC128B.U16 R72, desc[UR44][R8.64+0x2] ;  /* 0x0000022c08487981 */ /* 0x000564000c1e1520 */
.L_x_37:
[----:B------:R-:W-:Y:S05]  /*51a0*/  BSYNC B1 ;  /* 0x0000000000017941 */ /* 0x000fea0003800000 */
.L_x_36:
[----:B-1---5:R-:W-:Y:S01]  /*51b0*/  HADD2.F32 R5, -RZ, R72.H0_H0 ;  /* 0x20000048ff057230 */ /* 0x022fe20000004100 */
[----:B------:R-:W-:Y:S01]  /*51c0*/  ISETP.GT.AND P1, PT, R4, 0x8, PT ;  /* 0x000000080400780c */ /* 0x000fe20003f24270 */
[----:B------:R-:W-:Y:S03]  /*51d0*/  BSSY B1, `(.L_x_38) ;  /* 0x0000008000017945 */ /* 0x000fe60003800000 */
[----:B------:R-:W-:Y:S01]  /*51e0*/  FMUL R14, R5, R82 ;  /* 0x00000052050e7220 */ /* 0x000fe20000400000 */
[----:B------:R-:W-:-:S03]  /*51f0*/  ISETP.GT.AND P2, PT, R3, RZ, P1 ;  /* 0x000000ff0300720c */ /* 0x000fc60000f44270 */
[----:B------:R-:W-:-:S05]  /*5200*/  FFMA R14, R75, R23, R14 ;  /* 0x000000174b0e7223 */ /* 0x000fca000000000e */
[----:B------:R-:W-:-:S05]  /*5210*/  F2FP.F16.F32.PACK_AB R14, RZ, R14 ;  /* 0x0000000eff0e723e */ /* 0x000fca00000000ff */
[----:B------:R1:W-:Y:S01]  /*5220*/  @P0 STG.E.U16 desc[UR44][R12.64+0x2], R14 ;  /* 0x0000020e0c000986 */ /* 0x0003e2000c10152c */
[----:B------:R-:W-:Y:S05]  /*5230*/  @!P2 BRA `(.L_x_39) ;  /* 0x000000000004a947 */ /* 0x000fea0003800000 */
[----:B------:R3:W5:Y:S02]  /*5240*/  LDG.E.LTC128B.U16 R72, desc[UR44][R6.64+0x10] ;  /* 0x0000102c06487981 */ /* 0x000764000c1e1520 */
.L_x_39:
[----:B------:R-:W-:Y:S05]  /*5250*/  BSYNC B1 ;  /* 0x0000000000017941 */ /* 0x000fea0003800000 */
.L_x_38:
[----:B-----5:R-:W-:Y:S01]  /*5260*/  HADD2.F32 R5, -RZ, R72.H0_H0 ;  /* 0x20000048ff057230 */ /* 0x020fe20000004100 */
        /* <DEDUP_REMOVED lines=9> */
.L_x_41:
[----:B------:R-:W-:Y:S05]  /*5300*/  BSYNC B1 ;  /* 0x0000000000017941 */ /* 0x000fea0003800000 */
.L_x_40:
[----:B----45:R-:W-:Y:S01]  /*5310*/  HADD2.F32 R5, -RZ, R72.H0_H0 ;  /* 0x20000048ff057230 */ /* 0x030fe20000004100 */
[----:B------:R-:W-:Y:S01]  /*5320*/  ISETP.GT.AND P1, PT, R3, 0x8, P1 ;  /* 0x000000080300780c */ /* 0x000fe20000f24270 */
[----:B------:R-:W-:Y:S03]  /*5330*/  BSSY B1, `(.L_x_42) ;  /* 0x0000007000017945 */ /* 0x000fe60003800000 */
[----:B-1----:R-:W-:-:S04]  /*5340*/  FMUL R14, R5, R82 ;  /* 0x00000052050e7220 */ /* 0x002fc80000400000 */
[----:B------:R-:W-:-:S05]  /*5350*/  FFMA R14, R77, R23, R14 ;  /* 0x000000174d0e7223 */ /* 0x000fca000000000e */
[----:B------:R-:W-:-:S05]  /*5360*/  F2FP.F16.F32.PACK_AB R14, RZ, R14 ;  /* 0x0000000eff0e723e */ /* 0x000fca00000000ff */
[----:B------:R1:W-:Y:S01]  /*5370*/  @P3 STG.E.U16 desc[UR44][R10.64+0x12], R14 ;  /* 0x0000120e0a003986 */ /* 0x0003e2000c10152c */
[----:B------:R-:W-:Y:S05]  /*5380*/  @!P1 BRA `(.L_x_43) ;  /* 0x0000000000049947 */ /* 0x000fea0003800000 */
[----:B------:R4:W5:Y:S02]  /*5390*/  LDG.E.LTC128B.U16 R72, desc[UR44][R8.64+0x10] ;  /* 0x0000102c08487981 */ /* 0x000964000c1e1520 */
.L_x_43:
[----:B------:R-:W-:Y:S05]  /*53a0*/  BSYNC B1 ;  /* 0x0000000000017941 */ /* 0x000fea0003800000 */
.L_x_42:
[----:B-----5:R-:W-:Y:S01]  /*53b0*/  HADD2.F32 R5, -RZ, R72.H0_H0 ;  /* 0x20000048ff057230 */ /* 0x020fe20000004100 */
[----:B------:R-:W-:Y:S01]  /*53c0*/  ISETP.GT.AND P0, PT, R3, 0x8, P0 ;  /* 0x000000080300780c */ /* 0x000fe20000704270 */
[----:B------:R-:W-:Y:S03]  /*53d0*/  BSSY B1, `(.L_x_44) ;  /* 0x0000007000017945 */ /* 0x000fe60003800000 */
[----:B------:R-:W-:-:S04]  /*53e0*/  FMUL R5, R5, R82 ;  /* 0x0000005205057220 */ /* 0x000fc80000400000 */
[----:B------:R-:W-:-:S05]  /*53f0*/  FFMA R5, R78, R23, R5 ;  /* 0x000000174e057223 */ /* 0x000fca0000000005 */
[----:B------:R-:W-:-:S05]  /*5400*/  F2FP.F16.F32.PACK_AB R5, RZ, R5 ;  /* 0x00000005ff05723e */ /* 0x000fca00000000ff */
[----:B------:R0:W-:Y:S01]  /*5410*/  @P1 STG.E.U16 desc[UR44][R12.64+0x10], R5 ;  /* 0x000010050c001986 */ /* 0x0001e2000c10152c */
[----:B------:R-:W-:Y:S05]  /*5420*/  @!P0 BRA `(.L_x_45) ;  /* 0x0000000000048947 */ /* 0x000fea0003800000 */
[----:B------:R0:W5:Y:S02]  /*5430*/  LDG.E.LTC128B.U16 R72, desc[UR44][R8.64+0x12] ;  /* 0x0000122c08487981 */ /* 0x000164000c1e1520 */
.L_x_45:
[----:B------:R-:W-:Y:S05]  /*5440*/  BSYNC B1 ;  /* 0x0000000000017941 */ /* 0x000fea0003800000 */
.L_x_44:
[----:B0----5:R-:W-:Y:S01]  /*5450*/  HADD2.F32 R5, -RZ, R72.H0_H0 ;  /* 0x20000048ff057230 */ /* 0x021fe20000004100 */
[----:B------:R-:W-:Y:S01]  /*5460*/  ISETP.GT.AND P1, PT, R4, 0x10, PT ;  /* 0x000000100400780c */ /* 0x000fe20003f24270 */
[----:B------:R-:W-:Y:S03]  /*5470*/  BSSY B1, `(.L_x_46) ;  /* 0x0000008000017945 */ /* 0x000fe60003800000 */
[----:B-1----:R-:W-:Y:S01]  /*5480*/  FMUL R14, R5, R82 ;  /* 0x00000052050e7220 */ /* 0x002fe20000400000 */
[----:B------:R-:W-:-:S03]  /*5490*/  ISETP.GT.AND P2, PT, R3, RZ, P1 ;  /* 0x000000ff0300720c */ /* 0x000fc60000f44270 */
[----:B------:R-:W-:-:S05]  /*54a0*/  FFMA R14, R79, R23, R14 ;  /* 0x000000174f0e7223 */ /* 0x000fca000000000e */
[----:B------:R-:W-:-:S05]  /*54b0*/  F2FP.F16.F32.PACK_AB R14, RZ, R14 ;  /* 0x0000000eff0e723e */ /* 0x000fca00000000ff */
[----:B------:R0:W-:Y:S01]  /*54c0*/  @P0 STG.E.U16 desc[UR44][R12.64+0x12], R14 ;  /* 0x0000120e0c000986 */ /* 0x0001e2000c10152c */
[----:B------:R-:W-:Y:S05]  /*54d0*/  @!P2 BRA `(.L_x_47) ;  /* 0x000000000004a947 */ /* 0x000fea0003800000 */
[----:B------:R1:W5:Y:S02]  /*54e0*/  LDG.E.LTC128B.U16 R72, desc[UR44][R6.64+0x20] ;  /* 0x0000202c06487981 */ /* 0x000364000c1e1520 */
.L_x_47:
[----:B------:R-:W-:Y:S05]  /*54f0*/  BSYNC B1 ;  /* 0x0000000000017941 */ /* 0x000fea0003800000 */
.L_x_46:
        /* <DEDUP_REMOVED lines=10> */
.L_x_49:
[----:B------:R-:W-:Y:S05]  /*55a0*/  BSYNC B1 ;  /* 0x0000000000017941 */ /* 0x000fea0003800000 */
.L_x_48:
[----:B0----5:R-:W-:Y:S01]  /*55b0*/  HADD2.F32 R5, -RZ, R72.H0_H0 ;  /* 0x20000048ff057230 */ /* 0x021fe20000004100 */
        /* <DEDUP_REMOVED lines=8> */
.L_x_51:
[----:B------:R-:W-:Y:S05]  /*5640*/  BSYNC B1 ;  /* 0x0000000000017941 */ /* 0x000fea0003800000 */
.L_x_50:
        /* <DEDUP_REMOVED lines=9> */
.L_x_53:
[----:B------:R-:W-:Y:S05]  /*56e0*/  BSYNC B1 ;  /* 0x0000000000017941 */ /* 0x000fea0003800000 */
.L_x_52:
[----:B0----5:R-:W-:Y:S01]  /*56f0*/  HADD2.F32 R5, -RZ, R72.H0_H0 ;  /* 0x20000048ff057230 */ /* 0x021fe20000004100 */
        /* <DEDUP_REMOVED lines=9> */
.L_x_55:
[----:B------:R-:W-:Y:S05]  /*5790*/  BSYNC B1 ;  /* 0x0000000000017941 */ /* 0x000fea0003800000 */
.L_x_54:
        /* <DEDUP_REMOVED lines=10> */
.L_x_57:
[----:B------:R-:W-:Y:S05]  /*5840*/  BSYNC B1 ;  /* 0x0000000000017941 */ /* 0x000fea0003800000 */
.L_x_56:
        /* <DEDUP_REMOVED lines=9> */
.L_x_59:
[----:B------:R-:W-:Y:S05]  /*58e0*/  BSYNC B1 ;  /* 0x0000000000017941 */ /* 0x000fea0003800000 */
.L_x_58:
        /* <DEDUP_REMOVED lines=9> */
.L_x_61:
[----:B------:R-:W-:Y:S05]  /*5980*/  BSYNC B1 ;  /* 0x0000000000017941 */ /* 0x000fea0003800000 */
.L_x_60:
        /* <DEDUP_REMOVED lines=10> */
.L_x_63:
[----:B------:R-:W-:Y:S05]  /*5a30*/  BSYNC B1 ;  /* 0x0000000000017941 */ /* 0x000fea0003800000 */
.L_x_62:
        /* <DEDUP_REMOVED lines=10> */
.L_x_65:
[----:B------:R-:W-:Y:S05]  /*5ae0*/  BSYNC B1 ;  /* 0x0000000000017941 */ /* 0x000fea0003800000 */
.L_x_64:
        /* <DEDUP_REMOVED lines=9> */
.L_x_67:
[----:B------:R-:W-:Y:S05]  /*5b80*/  BSYNC B1 ;  /* 0x0000000000017941 */ /* 0x000fea0003800000 */
.L_x_66:
        /* <DEDUP_REMOVED lines=9> */
.L_x_69:
[----:B------:R-:W-:Y:S05]  /*5c20*/  BSYNC B1 ;  /* 0x0000000000017941 */ /* 0x000fea0003800000 */
.L_x_68:
        /* <DEDUP_REMOVED lines=10> */
.L_x_71:
[----:B------:R-:W-:Y:S05]  /*5cd0*/  BSYNC B1 ;  /* 0x0000000000017941 */ /* 0x000fea0003800000 */
.L_x_70:
        /* <DEDUP_REMOVED lines=10> */
.L_x_73:
[----:B------:R-:W-:Y:S05]  /*5d80*/  BSYNC B1 ;  /* 0x0000000000017941 */ /* 0x000fea0003800000 */
.L_x_72:
        /* <DEDUP_REMOVED lines=9> */
.L_x_75:
[----:B------:R-:W-:Y:S05]  /*5e20*/  BSYNC B1 ;  /* 0x0000000000017941 */ /* 0x000fea0003800000 */
.L_x_74:
        /* <DEDUP_REMOVED lines=9> */
.L_x_77:
[----:B------:R-:W-:Y:S05]  /*5ec0*/  BSYNC B1 ;  /* 0x0000000000017941 */ /* 0x000fea0003800000 */
.L_x_76:
        /* <DEDUP_REMOVED lines=10> */
.L_x_79:
[----:B------:R-:W-:Y:S05]  /*5f70*/  BSYNC B1 ;  /* 0x0000000000017941 */ /* 0x000fea0003800000 */
.L_x_78:
        /* <DEDUP_REMOVED lines=10> */
.L_x_81:
[----:B------:R-:W-:Y:S05]  /*6020*/  BSYNC B1 ;  /* 0x0000000000017941 */ /* 0x000fea0003800000 */
.L_x_80:
        /* <DEDUP_REMOVED lines=9> */
.L_x_83:
[----:B------:R-:W-:Y:S05]  /*60c0*/  BSYNC B1 ;  /* 0x0000000000017941 */ /* 0x000fea0003800000 */
.L_x_82:
        /* <DEDUP_REMOVED lines=9> */
.L_x_85:
[----:B------:R-:W-:Y:S05]  /*6160*/  BSYNC B1 ;  /* 0x0000000000017941 */ /* 0x000fea0003800000 */
.L_x_84:
        /* <DEDUP_REMOVED lines=10> */
.L_x_87:
[----:B------:R-:W-:Y:S05]  /*6210*/  BSYNC B1 ;  /* 0x0000000000017941 */ /* 0x000fea0003800000 */
.L_x_86:
        /* <DEDUP_REMOVED lines=10> */
.L_x_89:
[----:B------:R-:W-:Y:S05]  /*62c0*/  BSYNC B1 ;  /* 0x0000000000017941 */ /* 0x000fea0003800000 */
.L_x_88:
        /* <DEDUP_REMOVED lines=9> */
.L_x_91:
[----:B------:R-:W-:Y:S05]  /*6360*/  BSYNC B1 ;  /* 0x0000000000017941 */ /* 0x000fea0003800000 */
.L_x_90:
        /* <DEDUP_REMOVED lines=9> */
.L_x_93:
[----:B------:R-:W-:Y:S05]  /*6400*/  BSYNC B1 ;  /* 0x0000000000017941 */ /* 0x000fea0003800000 */
.L_x_92:
        /* <DEDUP_REMOVED lines=10> */
.L_x_95:
[----:B------:R-:W-:Y:S05]  /*64b0*/  BSYNC B1 ;  /* 0x0000000000017941 */ /* 0x000fea0003800000 */
.L_x_94:
        /* <DEDUP_REMOVED lines=10> */
.L_x_97:
[----:B------:R-:W-:Y:S05]  /*6560*/  BSYNC B1 ;  /* 0x0000000000017941 */ /* 0x000fea0003800000 */
.L_x_96:
        /* <DEDUP_REMOVED lines=9> */
.L_x_99:
[----:B------:R-:W-:Y:S05]  /*6600*/  BSYNC B1 ;  /* 0x0000000000017941 */ /* 0x000fea0003800000 */
.L_x_98:
        /* <DEDUP_REMOVED lines=9> */
.L_x_101:
[----:B------:R-:W-:Y:S05]  /*66a0*/  BSYNC B1 ;  /* 0x0000000000017941 */ /* 0x000fea0003800000 */
.L_x_100:
        /* <DEDUP_REMOVED lines=10> */
.L_x_103:
[----:B------:R-:W-:Y:S05]  /*6750*/  BSYNC B1 ;  /* 0x0000000000017941 */ /* 0x000fea0003800000 */
.L_x_102:
        /* <DEDUP_REMOVED lines=10> */
.L_x_105:
[----:B------:R-:W-:Y:S05]  /*6800*/  BSYNC B1 ;  /* 0x0000000000017941 */ /* 0x000fea0003800000 */
.L_x_104:
        /* <DEDUP_REMOVED lines=9> */
.L_x_107:
[----:B------:R-:W-:Y:S05]  /*68a0*/  BSYNC B1 ;  /* 0x0000000000017941 */ /* 0x000fea0003800000 */
.L_x_106:
        /* <DEDUP_REMOVED lines=9> */
.L_x_109:
[----:B------:R-:W-:Y:S05]  /*6940*/  BSYNC B1 ;  /* 0x0000000000017941 */ /* 0x000fea0003800000 */
.L_x_108:
        /* <DEDUP_REMOVED lines=10> */
.L_x_111:
[----:B------:R-:W-:Y:S05]  /*69f0*/  BSYNC B1 ;  /* 0x0000000000017941 */ /* 0x000fea0003800000 */
.L_x_110:
        /* <DEDUP_REMOVED lines=10> */
.L_x_113:
[----:B------:R-:W-:Y:S05]  /*6aa0*/  BSYNC B1 ;  /* 0x0000000000017941 */ /* 0x000fea0003800000 */
.L_x_112:
        /* <DEDUP_REMOVED lines=9> */
.L_x_115:
[----:B------:R-:W-:Y:S05]  /*6b40*/  BSYNC B1 ;  /* 0x0000000000017941 */ /* 0x000fea0003800000 */
.L_x_114:
        /* <DEDUP_REMOVED lines=9> */
.L_x_117:
[----:B------:R-:W-:Y:S05]  /*6be0*/  BSYNC B1 ;  /* 0x0000000000017941 */ /* 0x000fea0003800000 */
.L_x_116:
        /* <DEDUP_REMOVED lines=10> */
.L_x_119:
[----:B------:R-:W-:Y:S05]  /*6c90*/  BSYNC B1 ;  /* 0x0000000000017941 */ /* 0x000fea0003800000 */
.L_x_118:
        /* <DEDUP_REMOVED lines=10> */
.L_x_121:
[----:B------:R-:W-:Y:S05]  /*6d40*/  BSYNC B1 ;  /* 0x0000000000017941 */ /* 0x000fea0003800000 */
.L_x_120:
        /* <DEDUP_REMOVED lines=9> */
.L_x_123:
[----:B------:R-:W-:Y:S05]  /*6de0*/  BSYNC B1 ;  /* 0x0000000000017941 */ /* 0x000fea0003800000 */
.L_x_122:
        /* <DEDUP_REMOVED lines=9> */
.L_x_125:
[----:B------:R-:W-:Y:S05]  /*6e80*/  BSYNC B1 ;  /* 0x0000000000017941 */ /* 0x000fea0003800000 */
.L_x_124:
        /* <DEDUP_REMOVED lines=10> */
.L_x_127:
[----:B------:R-:W-:Y:S05]  /*6f30*/  BSYNC B1 ;  /* 0x0000000000017941 */ /* 0x000fea0003800000 */
.L_x_126:
        /* <DEDUP_REMOVED lines=10> */
.L_x_129:
[----:B------:R-:W-:Y:S05]  /*6fe0*/  BSYNC B1 ;  /* 0x0000000000017941 */ /* 0x000fea0003800000 */
.L_x_128:
        /* <DEDUP_REMOVED lines=9> */
.L_x_131:
[----:B------:R-:W-:Y:S05]  /*7080*/  BSYNC B1 ;  /* 0x0000000000017941 */ /* 0x000fea0003800000 */
.L_x_130:
        /* <DEDUP_REMOVED lines=9> */
.L_x_133:
[----:B------:R-:W-:Y:S05]  /*7120*/  BSYNC B1 ;  /* 0x0000000000017941 */ /* 0x000fea0003800000 */
.L_x_132:
        /* <DEDUP_REMOVED lines=10> */
.L_x_135:
[----:B------:R-:W-:Y:S05]  /*71d0*/  BSYNC B1 ;  /* 0x0000000000017941 */ /* 0x000fea0003800000 */
.L_x_134:
[----:B-----5:R-:W-:Y:S01]  /*71e0*/  HADD2.F32 R5, -RZ, R72.H0_H0 ;  /* 0x20000048ff057230 */ /* 0x020fe20000004100 */
[----:B------:R-:W-:Y:S01]  /*71f0*/  ISETP.GT.AND P0, PT, R4, 0x69, PT ;  /* 0x000000690400780c */ /* 0x000fe20003f04270 */
[----:B------:R-:W-:Y:S01]  /*7200*/  @P2 IMAD.MOV.U32 R4, RZ, RZ, R10 ;  /* 0x000000ffff042224 */ /* 0x000fe200078e000a */
[----:B------:R-:W-:Y:S02]  /*7210*/  BSSY B1, `(.L_x_136) ;  /* 0x000000a000017945 */ /* 0x000fe40003800000 */
[----:B------:R-:W-:Y:S01]  /*7220*/  FMUL R5, R5, R82 ;  /* 0x0000005205057220 */ /* 0x000fe20000400000 */
[----:B------:R-:W-:-:S03]  /*7230*/  ISETP.GT.AND P3, PT, R3, RZ, P0 ;  /* 0x000000ff0300720c */ /* 0x000fc60000764270 */
[----:B------:R-:W-:-:S05]  /*7240*/  FFMA R5, R28, R23, R5 ;  /* 0x000000171c057223 */ /* 0x000fca0000000005 */
[----:B------:R-:W-:-:S04]  /*7250*/  F2FP.F16.F32.PACK_AB R5, RZ, R5 ;  /* 0x00000005ff05723e */ /* 0x000fc800000000ff */
[----:B0-----:R-:W-:Y:S01]  /*7260*/  PRMT R14, R5, 0x7610, R14 ;  /* 0x00007610050e7816 */ /* 0x001fe2000000000e */
[----:B------:R-:W-:-:S05]  /*7270*/  @P2 IMAD.MOV.U32 R5, RZ, RZ, R11 ;  /* 0x000000ffff052224 */ /* 0x000fca00078e000b */
[----:B------:R0:W-:Y:S01]  /*7280*/  @P2 STG.E.U16 desc[UR44][R4.64+0xd0], R14 ;  /* 0x0000d00e04002986 */ /* 0x0001e2000c10152c */
[----:B------:R-:W-:Y:S05]  /*7290*/  @!P3 BRA `(.L_x_137) ;  /* 0x000000000004b947 */ /* 0x000fea0003800000 */
[----:B------:R0:W5:Y:S02]  /*72a0*/  LDG.E.LTC128B.U16 R72, desc[UR44][R6.64+0xd2] ;  /* 0x0000d22c06487981 */ /* 0x000164000c1e1520 */
.L_x_137:
[----:B------:R-:W-:Y:S05]  /*72b0*/  BSYNC B1 ;  /* 0x0000000000017941 */ /* 0x000fea0003800000 */
.L_x_136:
        /* <DEDUP_REMOVED lines=9> */
.L_x_139:
[----:B------:R-:W-:Y:S05]  /*7350*/  BSYNC B1 ;  /* 0x0000000000017941 */ /* 0x000fea0003800000 */
.L_x_138:
[----:B-----5:R-:W-:Y:S01]  /*7360*/  HADD2.F32 R5, -RZ, R72.H0_H0 ;  /* 0x20000048ff057230 */ /* 0x020fe20000004100 */
[----:B------:R-:W-:Y:S01]  /*7370*/  ISETP.GT.AND P0, PT, R3, 0x8, P0 ;  /* 0x000000080300780c */ /* 0x000fe20000704270 */
[----:B0-----:R-:W-:Y:S01]  /*7380*/  @P1 IMAD.MOV.U32 R4, RZ, RZ, R12 ;  /* 0x000000ffff041224 */ /* 0x001fe200078e000c */
[----:B------:R-:W-:Y:S02]  /*7390*/  BSSY B1, `(.L_x_140) ;  /* 0x0000009000017945 */ /* 0x000fe40003800000 */
[----:B------:R-:W-:-:S04]  /*73a0*/  FMUL R5, R5, R82 ;  /* 0x0000005205057220 */ /* 0x000fc80000400000 */
[----:B------:R-:W-:-:S05]  /*73b0*/  FFMA R5, R30, R23, R5 ;  /* 0x000000171e057223 */ /* 0x000fca0000000005 */
[----:B------:R-:W-:-:S04]  /*73c0*/  F2FP.F16.F32.PACK_AB R5, RZ, R5 ;  /* 0x00000005ff05723e */ /* 0x000fc800000000ff */
[----:B-1-3--:R-:W-:Y:S01]  /*73d0*/  PRMT R6, R5, 0x7610, R6 ;  /* 0x0000761005067816 */ /* 0x00afe20000000006 */
[----:B------:R-:W-:-:S05]  /*73e0*/  @P1 IMAD.MOV.U32 R5, RZ, RZ, R13 ;  /* 0x000000ffff051224 */ /* 0x000fca00078e000d */
[----:B------:R0:W-:Y:S01]  /*73f0*/  @P1 STG.E.U16 desc[UR44][R4.64+0xd0], R6 ;  /* 0x0000d00604001986 */ /* 0x0001e2000c10152c */
[----:B------:R-:W-:Y:S05]  /*7400*/  @!P0 BRA `(.L_x_141) ;  /* 0x0000000000048947 */ /* 0x000fea0003800000 */
[----:B------:R1:W5:Y:S02]  /*7410*/  LDG.E.LTC128B.U16 R72, desc[UR44][R8.64+0xd2] ;  /* 0x0000d22c08487981 */ /* 0x000364000c1e1520 */
.L_x_141:
[----:B------:R-:W-:Y:S05]  /*7420*/  BSYNC B1 ;  /* 0x0000000000017941 */ /* 0x000fea0003800000 */
.L_x_140:
[----:B------:R-:W-:Y:S05]  /*7430*/  @!P0 BRA `(.L_x_142) ;  /* 0x0000001000588947 */ /* 0x000fea0003800000 */
[----:B-----5:R-:W-:-:S05]  /*7440*/  HADD2.F32 R3, -RZ, R72.H0_H0 ;  /* 0x20000048ff037230 */ /* 0x020fca0000004100 */
[----:B0-----:R-:W-:-:S04]  /*7450*/  FMUL R4, R3, R82 ;  /* 0x0000005203047220 */ /* 0x001fc80000400000 */
[----:B------:R-:W-:-:S05]  /*7460*/  FFMA R4, R31, R23, R4 ;  /* 0x000000171f047223 */ /* 0x000fca0000000004 */
[----:B------:R-:W-:-:S05]  /*7470*/  F2FP.F16.F32.PACK_AB R4, RZ, R4 ;  /* 0x00000004ff04723e */ /* 0x000fca00000000ff */
[----:B------:R3:W-:Y:S01]  /*7480*/  STG.E.U16 desc[UR44][R12.64+0xd2], R4 ;  /* 0x0000d2040c007986 */ /* 0x0007e2000c10152c */
[----:B------:R-:W-:Y:S05]  /*7490*/  BRA `(.L_x_142) ;  /* 0x0000001000407947 */ /* 0x000fea0003800000 */
.L_x_33:
[----:B------:R-:W-:Y:S01]  /*74a0*/  ULDC.64 UR4, c[0x0][0x5c0] ;  /* 0x0001700000047ab9 */ /* 0x000fe20000000a00 */
[----:B------:R-:W-:Y:S01]  /*74b0*/  ISETP.GT.AND P3, PT, R4, 0x1, PT ;  /* 0x000000010400780c */ /* 0x000fe20003f64270 */
[-C--:B------:R-:W-:Y:S01]  /*74c0*/  FMUL R72, R72, R23.reuse ;  /* 0x0000001748487220 */ /* 0x080fe20000400000 */
[----:B------:R-:W-:Y:S01]  /*74d0*/  LEA R8, P0, R6, UR4, 0x1 ;  /* 0x0000000406087c11 */ /* 0x000fe2000f8008ff */
[-C--:B------:R-:W-:Y:S01]  /*74e0*/  FMUL R73, R73, R23.reuse ;  /* 0x0000001749497220 */ /* 0x080fe20000400000 */
[----:B------:R-:W-:Y:S01]  /*74f0*/  ISETP.GT.AND P1, PT, R3, 0x8, P1 ;  /* 0x000000080300780c */ /* 0x000fe20000f24270 */
[-C--:B------:R-:W-:Y:S01]  /*7500*/  FMUL R74, R74, R23.reuse ;  /* 0x000000174a4a7220 */ /* 0x080fe20000400000 */
[----:B------:R-:W-:Y:S01]  /*7510*/  LEA.HI.X R9, R6, UR5, R105, 0x1, P0 ;  /* 0x0000000506097c11 */ /* 0x000fe200080f0c69 */
[-C--:B------:R-:W-:Y:S01]  /*7520*/  FMUL R75, R75, R23.reuse ;  /* 0x000000174b4b7220 */ /* 0x080fe20000400000 */
[----:B------:R-:W-:Y:S01]  /*7530*/  ISETP.GT.AND P0, PT, R3, RZ, P3 ;  /* 0x000000ff0300720c */ /* 0x000fe20001f04270 */
[-C--:B------:R-:W-:Y:S01]  /*7540*/  FMUL R76, R76, R23.reuse ;  /* 0x000000174c4c7220 */ /* 0x080fe20000400000 */
[----:B------:R-:W-:Y:S01]  /*7550*/  F2FP.F16.F32.PACK_AB R72, RZ, R72 ;  /* 0x00000048ff48723e */ /* 0x000fe200000000ff */
[----:B------:R-:W-:Y:S01]  /*7560*/  FMUL R77, R77, R23 ;  /* 0x000000174d4d7220 */ /* 0x000fe20000400000 */
[----:B------:R-:W-:Y:S01]  /*7570*/  F2FP.F16.F32.PACK_AB R73, RZ, R73 ;  /* 0x00000049ff49723e */ /* 0x000fe200000000ff */
[-C--:B------:R-:W-:Y:S01]  /*7580*/  FMUL R78, R78, R23.reuse ;  /* 0x000000174e4e7220 */ /* 0x080fe20000400000 */
[C---:B------:R-:W-:Y:S01]  /*7590*/  SHF.L.U64.HI R5, R86.reuse, 0x1, R85 ;  /* 0x0000000156057819 */ /* 0x040fe20000010255 */
[----:B------:R-:W-:Y:S01]  /*75a0*/  @P2 STG.E.U16 desc[UR44][R8.64], R72 ;  /* 0x0000004808002986 */ /* 0x000fe2000c10152c */
[----:B------:R-:W-:Y:S01]  /*75b0*/  LEA R6, P4, R86, R8, 0x1 ;  /* 0x0000000856067211 */ /* 0x000fe200078808ff */
[-C--:B------:R-:W-:Y:S01]  /*75c0*/  FMUL R79, R79, R23.reuse ;  /* 0x000000174f4f7220 */ /* 0x080fe20000400000 */
[----:B------:R-:W-:Y:S01]  /*75d0*/  ISETP.GT.AND P2, PT, R4, 0x8, PT ;  /* 0x000000080400780c */ /* 0x000fe20003f44270 */
[-C--:B------:R-:W-:Y:S01]  /*75e0*/  FMUL R64, R64, R23.reuse ;  /* 0x0000001740407220 */ /* 0x080fe20000400000 */
[----:B------:R-:W-:Y:S01]  /*75f0*/  ISETP.GT.AND P3, PT, R3, 0x8, P3 ;  /* 0x000000080300780c */ /* 0x000fe20001f64270 */
[----:B------:R-:W-:Y:S01]  /*7600*/  @P0 STG.E.U16 desc[UR44][R8.64+0x2], R73 ;  /* 0x0000024908000986 */ /* 0x000fe2000c10152c */
[----:B------:R-:W-:Y:S01]  /*7610*/  ISETP.GT.AND P0, PT, R4, 0x9, PT ;  /* 0x000000090400780c */ /* 0x000fe20003f04270 */
[----:B------:R-:W-:Y:S01]  /*7620*/  IMAD.X R7, R5, 0x1, R9, P4 ;  /* 0x0000000105077824 */ /* 0x000fe200020e0609 */
[----:B------:R-:W-:Y:S01]  /*7630*/  ISETP.GT.AND P5, PT, R3, RZ, P2 ;  /* 0x000000ff0300720c */ /* 0x000fe200017a4270 */
[-C--:B------:R-:W-:Y:S01]  /*7640*/  FMUL R65, R65, R23.reuse ;  /* 0x0000001741417220 */ /* 0x080fe20000400000 */
[----:B------:R-:W-:Y:S01]  /*7650*/  ISETP.GT.AND P4, PT, R3, RZ, P0 ;  /* 0x000000ff0300720c */ /* 0x000fe20000784270 */
[-C--:B------:R-:W-:Y:S01]  /*7660*/  FMUL R66, R66, R23.reuse ;  /* 0x0000001742427220 */ /* 0x080fe20000400000 */
[----:B------:R-:W-:Y:S01]  /*7670*/  F2FP.F16.F32.PACK_AB R74, RZ, R74 ;  /* 0x0000004aff4a723e */ /* 0x000fe200000000ff */
[----:B------:R-:W-:Y:S01]  /*7680*/  FMUL R67, R67, R23 ;  /* 0x0000001743437220 */ /* 0x000fe20000400000 */
[----:B------:R-:W-:Y:S01]  /*7690*/  F2FP.F16.F32.PACK_AB R75, RZ, R75 ;  /* 0x0000004bff4b723e */ /* 0x000fe200000000ff */
[----:B------:R-:W-:Y:S01]  /*76a0*/  FMUL R68, R68, R23 ;  /* 0x0000001744447220 */ /* 0x000fe20000400000 */
[----:B------:R-:W-:Y:S01]  /*76b0*/  F2FP.F16.F32.PACK_AB R76, RZ, R76 ;  /* 0x0000004cff4c723e */ /* 0x000fe200000000ff */
[----:B------:R-:W-:Y:S01]  /*76c0*/  @P1 STG.E.U16 desc[UR44][R6.64], R74 ;  /* 0x0000004a06001986 */ /* 0x000fe2000c10152c */
[----:B------:R-:W-:Y:S01]  /*76d0*/  F2FP.F16.F32.PACK_AB R77, RZ, R77 ;  /* 0x0000004dff4d723e */ /* 0x000fe200000000ff */
[-C--:B------:R-:W-:Y:S01]  /*76e0*/  FMUL R69, R69, R23.reuse ;  /* 0x0000001745457220 */ /* 0x080fe20000400000 */
[C---:B------:R-:W-:Y:S01]  /*76f0*/  ISETP.GT.AND P1, PT, R3.reuse, 0x8, P2 ;  /* 0x000000080300780c */ /* 0x040fe20001724270 */
[----:B------:R-:W-:Y:S01]  /*7700*/  @P3 STG.E.U16 desc[UR44][R6.64+0x2], R75 ;  /* 0x0000024b06003986 */ /* 0x000fe2000c10152c */
[----:B------:R-:W-:Y:S01]  /*7710*/  ISETP.GT.AND P2, PT, R4, 0x10, PT ;  /* 0x000000100400780c */ /* 0x000fe20003f44270 */
[-C--:B------:R-:W-:Y:S01]  /*7720*/  FMUL R70, R70, R23.reuse ;  /* 0x0000001746467220 */ /* 0x080fe20000400000 */
[----:B------:R-:W-:Y:S01]  /*7730*/  ISETP.GT.AND P3, PT, R3, 0x8, P0 ;  /* 0x000000080300780c */ /* 0x000fe20000764270 */
[----:B------:R-:W-:Y:S01]  /*7740*/  @P5 STG.E.U16 desc[UR44][R8.64+0x10], R76 ;  /* 0x0000104c08005986 */ /* 0x000fe2000c10152c */
[----:B------:R-:W-:Y:S01]  /*7750*/  ISETP.GT.AND P0, PT, R4, 0x11, PT ;  /* 0x000000110400780c */ /* 0x000fe20003f04270 */
[-C--:B------:R-:W-:Y:S01]  /*7760*/  FMUL R71, R71, R23.reuse ;  /* 0x0000001747477220 */ /* 0x080fe20000400000 */
[C---:B------:R-:W-:Y:S01]  /*7770*/  ISETP.GT.AND P5, PT, R3.reuse, RZ, P2 ;  /* 0x000000ff0300720c */ /* 0x040fe200017a4270 */
[----:B------:R-:W-:Y:S01]  /*7780*/  @P4 STG.E.U16 desc[UR44][R8.64+0x12], R77 ;  /* 0x0000124d08004986 */ /* 0x000fe2000c10152c */
        /* <DEDUP_REMOVED lines=129> */
[----:B------:R-:W-:Y:S01]  /*7fa0*/  FMUL R31, R31, R23 ;  /* 0x000000171f1f7220 */ /* 0x000fe20000400000 */
[----:B------:R-:W-:Y:S01]  /*7fb0*/  ISETP.GT.AND P1, PT, R3, 0x8, P2 ;  /* 0x000000080300780c */ /* 0x000fe20001724270 */
[----:B------:R-:W-:Y:S01]  /*7fc0*/  @P3 STG.E.U16 desc[UR44][R6.64+0x72], R55 ;  /* 0x0000723706003986 */ /* 0x000fe2000c10152c */
[----:B------:R-:W-:-:S02]  /*7fd0*/  ISETP.GT.AND P2, PT, R4, 0x48, PT ;  /* 0x000000480400780c */ /* 0x000fc40003f44270 */
[C---:B------:R-:W-:Y:S01]  /*7fe0*/  ISETP.GT.AND P3, PT, R3.reuse, 0x8, P0 ;  /* 0x000000080300780c */ /* 0x040fe20000764270 */
[----:B------:R-:W-:Y:S01]  /*7ff0*/  @P5 STG.E.U16 desc[UR44][R8.64+0x80], R40 ;  /* 0x0000802808005986 */ /* 0x000fe2000c10152c */
[----:B------:R-:W-:Y:S02]  /*8000*/  ISETP.GT.AND P0, PT, R4, 0x49, PT ;  /* 0x000000490400780c */ /* 0x000fe40003f04270 */
[C---:B------:R-:W-:Y:S01]  /*8010*/  ISETP.GT.AND P5, PT, R3.reuse, RZ, P2 ;  /* 0x000000ff0300720c */ /* 0x040fe200017a4270 */
[----:B------:R-:W-:Y:S01]  /*8020*/  @P4 STG.E.U16 desc[UR44][R8.64+0x82], R41 ;  /* 0x0000822908004986 */ /* 0x000fe2000c10152c */
[----:B------:R-:W-:Y:S02]  /*8030*/  ISETP.GT.AND P4, PT, R3, RZ, P0 ;  /* 0x000000ff0300720c */ /* 0x000fe40000784270 */
[----:B------:R-:W-:Y:S02]  /*8040*/  F2FP.F16.F32.PACK_AB R42, RZ, R42 ;  /* 0x0000002aff2a723e */ /* 0x000fe400000000ff */
[----:B------:R-:W-:-:S02]  /*8050*/  F2FP.F16.F32.PACK_AB R43, RZ, R43 ;  /* 0x0000002bff2b723e */ /* 0x000fc400000000ff */
[----:B------:R-:W-:Y:S01]  /*8060*/  F2FP.F16.F32.PACK_AB R44, RZ, R44 ;  /* 0x0000002cff2c723e */ /* 0x000fe200000000ff */
[----:B------:R-:W-:Y:S01]  /*8070*/  @P1 STG.E.U16 desc[UR44][R6.64+0x80], R42 ;  /* 0x0000802a06001986 */ /* 0x000fe2000c10152c */
[----:B------:R-:W-:Y:S02]  /*8080*/  F2FP.F16.F32.PACK_AB R45, RZ, R45 ;  /* 0x0000002dff2d723e */ /* 0x000fe400000000ff */
[C---:B------:R-:W-:Y:S01]  /*8090*/  ISETP.GT.AND P1, PT, R4.reuse, 0x51, PT ;  /* 0x000000510400780c */ /* 0x040fe20003f24270 */
[----:B------:R-:W-:Y:S01]  /*80a0*/  @P3 STG.E.U16 desc[UR44][R6.64+0x82], R43 ;  /* 0x0000822b06003986 */ /* 0x000fe2000c10152c */
[----:B------:R-:W-:Y:S02]  /*80b0*/  ISETP.GT.AND P3, PT, R4, 0x50, PT ;  /* 0x000000500400780c */ /* 0x000fe40003f64270 */
[C---:B------:R-:W-:Y:S01]  /*80c0*/  ISETP.GT.AND P2, PT, R3.reuse, 0x8, P2 ;  /* 0x000000080300780c */ /* 0x040fe20001744270 */
[----:B------:R-:W-:Y:S01]  /*80d0*/  @P5 STG.E.U16 desc[UR44][R8.64+0x90], R44 ;  /* 0x0000902c08005986 */ /* 0x000fe2000c10152c */
[----:B------:R-:W-:-:S02]  /*80e0*/  ISETP.GT.AND P0, PT, R3, 0x8, P0 ;  /* 0x000000080300780c */ /* 0x000fc40000704270 */
[C---:B------:R-:W-:Y:S01]  /*80f0*/  ISETP.GT.AND P5, PT, R3.reuse, RZ, P3 ;  /* 0x000000ff0300720c */ /* 0x040fe20001fa4270 */
[----:B------:R-:W-:Y:S01]  /*8100*/  @P4 STG.E.U16 desc[UR44][R8.64+0x92], R45 ;  /* 0x0000922d08004986 */ /* 0x000fe2000c10152c */
[----:B------:R-:W-:Y:S02]  /*8110*/  ISETP.GT.AND P4, PT, R3, RZ, P1 ;  /* 0x000000ff0300720c */ /* 0x000fe40000f84270 */
[----:B------:R-:W-:Y:S02]  /*8120*/  F2FP.F16.F32.PACK_AB R46, RZ, R46 ;  /* 0x0000002eff2e723e */ /* 0x000fe400000000ff */
[----:B------:R-:W-:Y:S02]  /*8130*/  F2FP.F16.F32.PACK_AB R47, RZ, R47 ;  /* 0x0000002fff2f723e */ /* 0x000fe400000000ff */
[----:B------:R-:W-:Y:S01]  /*8140*/  F2FP.F16.F32.PACK_AB R32, RZ, R32 ;  /* 0x00000020ff20723e */ /* 0x000fe200000000ff */
[----:B------:R-:W-:Y:S01]  /*8150*/  @P2 STG.E.U16 desc[UR44][R6.64+0x90], R46 ;  /* 0x0000902e06002986 */ /* 0x000fe2000c10152c */
[----:B------:R-:W-:-:S02]  /*8160*/  F2FP.F16.F32.PACK_AB R33, RZ, R33 ;  /* 0x00000021ff21723e */ /* 0x000fc400000000ff */
[----:B------:R-:W-:Y:S01]  /*8170*/  F2FP.F16.F32.PACK_AB R34, RZ, R34 ;  /* 0x00000022ff22723e */ /* 0x000fe200000000ff */
[----:B------:R-:W-:Y:S01]  /*8180*/  @P0 STG.E.U16 desc[UR44][R6.64+0x92], R47 ;  /* 0x0000922f06000986 */ /* 0x000fe2000c10152c */
[C---:B------:R-:W-:Y:S02]  /*8190*/  ISETP.GT.AND P0, PT, R3.reuse, 0x8, P3 ;  /* 0x000000080300780c */ /* 0x040fe40001f04270 */
[----:B------:R-:W-:Y:S01]  /*81a0*/  F2FP.F16.F32.PACK_AB R35, RZ, R35 ;  /* 0x00000023ff23723e */ /* 0x000fe200000000ff */
[----:B------:R-:W-:Y:S01]  /*81b0*/  @P5 STG.E.U16 desc[UR44][R8.64+0xa0], R32 ;  /* 0x0000a02008005986 */ /* 0x000fe2000c10152c */
[----:B------:R-:W-:Y:S02]  /*81c0*/  ISETP.GT.AND P5, PT, R3, 0x8, P1 ;  /* 0x000000080300780c */ /* 0x000fe40000fa4270 */
[C---:B------:R-:W-:Y:S01]  /*81d0*/  ISETP.GT.AND P1, PT, R4.reuse, 0x59, PT ;  /* 0x000000590400780c */ /* 0x040fe20003f24270 */
[----:B------:R-:W-:Y:S01]  /*81e0*/  @P4 STG.E.U16 desc[UR44][R8.64+0xa2], R33 ;  /* 0x0000a22108004986 */ /* 0x000fe2000c10152c */
[----:B------:R-:W-:-:S02]  /*81f0*/  ISETP.GT.AND P4, PT, R4, 0x58, PT ;  /* 0x000000580400780c */ /* 0x000fc40003f84270 */
[C---:B------:R-:W-:Y:S02]  /*8200*/  ISETP.GT.AND P3, PT, R3.reuse, RZ, P1 ;  /* 0x000000ff0300720c */ /* 0x040fe40000f64270 */
[C---:B------:R-:W-:Y:S01]  /*8210*/  ISETP.GT.AND P2, PT, R3.reuse, RZ, P4 ;  /* 0x000000ff0300720c */ /* 0x040fe20002744270 */
[----:B------:R-:W-:Y:S01]  /*8220*/  @P0 STG.E.U16 desc[UR44][R6.64+0xa0], R34 ;  /* 0x0000a02206000986 */ /* 0x000fe2000c10152c */
[C---:B------:R-:W-:Y:S02]  /*8230*/  ISETP.GT.AND P4, PT, R3.reuse, 0x8, P4 ;  /* 0x000000080300780c */ /* 0x040fe40002784270 */
[----:B------:R-:W-:Y:S01]  /*8240*/  F2FP.F16.F32.PACK_AB R36, RZ, R36 ;  /* 0x00000024ff24723e */ /* 0x000fe200000000ff */
[----:B------:R-:W-:Y:S01]  /*8250*/  @P5 STG.E.U16 desc[UR44][R6.64+0xa2], R35 ;  /* 0x0000a22306005986 */ /* 0x000fe2000c10152c */
[----:B------:R-:W-:Y:S02]  /*8260*/  F2FP.F16.F32.PACK_AB R37, RZ, R37 ;  /* 0x00000025ff25723e */ /* 0x000fe400000000ff */
[----:B------:R-:W-:-:S02]  /*8270*/  ISETP.GT.AND P5, PT, R3, 0x8, P1 ;  /* 0x000000080300780c */ /* 0x000fc40000fa4270 */
[C---:B------:R-:W-:Y:S02]  /*8280*/  ISETP.GT.AND P1, PT, R4.reuse, 0x68, PT ;  /* 0x000000680400780c */ /* 0x040fe40003f24270 */
[C---:B------:R-:W-:Y:S01]  /*8290*/  ISETP.GT.AND P0, PT, R4.reuse, 0x69, PT ;  /* 0x000000690400780c */ /* 0x040fe20003f04270 */
[----:B------:R-:W-:Y:S01]  /*82a0*/  @P2 STG.E.U16 desc[UR44][R8.64+0xb0], R36 ;  /* 0x0000b02408002986 */ /* 0x000fe2000c10152c */
[C---:B------:R-:W-:Y:S01]  /*82b0*/  ISETP.GT.AND P2, PT, R4.reuse, 0x61, PT ;  /* 0x000000610400780c */ /* 0x040fe20003f44270 */
[----:B------:R-:W-:Y:S01]  /*82c0*/  @P4 IMAD.MOV.U32 R5, RZ, RZ, R7 ;  /* 0x000000ffff054224 */ /* 0x000fe200078e0007 */
[----:B------:R-:W-:Y:S01]  /*82d0*/  F2FP.F16.F32.PACK_AB R38, RZ, R38 ;  /* 0x00000026ff26723e */ /* 0x000fe200000000ff */
[----:B------:R-:W-:Y:S01]  /*82e0*/  @P3 STG.E.U16 desc[UR44][R8.64+0xb2], R37 ;  /* 0x0000b22508003986 */ /* 0x000fe2000c10152c */
[----:B------:R-:W-:Y:S01]  /*82f0*/  ISETP.GT.AND P3, PT, R4, 0x60, PT ;  /* 0x000000600400780c */ /* 0x000fe20003f64270 */
[----:B------:R-:W-:Y:S01]  /*8300*/  @P4 IMAD.MOV.U32 R4, RZ, RZ, R6 ;  /* 0x000000ffff044224 */ /* 0x000fe200078e0006 */
[----:B------:R-:W-:-:S02]  /*8310*/  F2FP.F16.F32.PACK_AB R39, RZ, R39 ;  /* 0x00000027ff27723e */ /* 0x000fc400000000ff */
[----:B------:R-:W-:Y:S02]  /*8320*/  F2FP.F16.F32.PACK_AB R24, RZ, R24 ;  /* 0x00000018ff18723e */ /* 0x000fe400000000ff */
[----:B------:R0:W-:Y:S01]  /*8330*/  @P4 STG.E.U16 desc[UR44][R4.64+0xb0], R38 ;  /* 0x0000b02604004986 */ /* 0x0001e2000c10152c */
[C---:B------:R-:W-:Y:S02]  /*8340*/  ISETP.GT.AND P4, PT, R3.reuse, RZ, P2 ;  /* 0x000000ff0300720c */ /* 0x040fe40001784270 */
[----:B------:R-:W-:Y:S02]  /*8350*/  F2FP.F16.F32.PACK_AB R25, RZ, R25 ;  /* 0x00000019ff19723e */ /* 0x000fe400000000ff */
[----:B------:R-:W-:Y:S02]  /*8360*/  ISETP.GT.AND P2, PT, R3, 0x8, P2 ;  /* 0x000000080300780c */ /* 0x000fe40001744270 */
[----:B------:R-:W-:Y:S02]  /*8370*/  F2FP.F16.F32.PACK_AB R26, RZ, R26 ;  /* 0x0000001aff1a723e */ /* 0x000fe400000000ff */
[----:B------:R-:W-:-:S02]  /*8380*/  F2FP.F16.F32.PACK_AB R27, RZ, R27 ;  /* 0x0000001bff1b723e */ /* 0x000fc400000000ff */
[----:B------:R-:W-:Y:S01]  /*8390*/  F2FP.F16.F32.PACK_AB R28, RZ, R28 ;  /* 0x0000001cff1c723e */ /* 0x000fe200000000ff */
[----:B0-----:R-:W-:Y:S01]  /*83a0*/  @P5 IMAD.MOV.U32 R4, RZ, RZ, R6 ;  /* 0x000000ffff045224 */ /* 0x001fe200078e0006 */
[----:B------:R-:W-:Y:S01]  /*83b0*/  F2FP.F16.F32.PACK_AB R29, RZ, R29 ;  /* 0x0000001dff1d723e */ /* 0x000fe200000000ff */
[----:B------:R-:W-:Y:S01]  /*83c0*/  @P5 IMAD.MOV.U32 R5, RZ, RZ, R7 ;  /* 0x000000ffff055224 */ /* 0x000fe200078e0007 */
[----:B------:R-:W-:Y:S02]  /*83d0*/  F2FP.F16.F32.PACK_AB R30, RZ, R30 ;  /* 0x0000001eff1e723e */ /* 0x000fe400000000ff */
[----:B------:R-:W-:Y:S02]  /*83e0*/  F2FP.F16.F32.PACK_AB R31, RZ, R31 ;  /* 0x0000001fff1f723e */ /* 0x000fe400000000ff */
[----:B------:R0:W-:Y:S01]  /*83f0*/  @P5 STG.E.U16 desc[UR44][R4.64+0xb2], R39 ;  /* 0x0000b22704005986 */ /* 0x0001e2000c10152c */
[C---:B------:R-:W-:Y:S02]  /*8400*/  ISETP.GT.AND P5, PT, R3.reuse, RZ, P3 ;  /* 0x000000ff0300720c */ /* 0x040fe40001fa4270 */
[----:B------:R-:W-:-:S11]  /*8410*/  ISETP.GT.AND P3, PT, R3, 0x8, P3 ;  /* 0x000000080300780c */ /* 0x000fd60001f64270 */
[----:B0-----:R-:W-:Y:S02]  /*8420*/  @P5 IMAD.MOV.U32 R4, RZ, RZ, R8 ;  /* 0x000000ffff045224 */ /* 0x001fe400078e0008 */
[----:B------:R-:W-:-:S05]  /*8430*/  @P5 IMAD.MOV.U32 R5, RZ, RZ, R9 ;  /* 0x000000ffff055224 */ /* 0x000fca00078e0009 */
[----:B------:R0:W-:Y:S01]  /*8440*/  @P5 STG.E.U16 desc[UR44][R4.64+0xc0], R24 ;  /* 0x0000c01804005986 */ /* 0x0001e2000c10152c */
[C---:B------:R-:W-:Y:S02]  /*8450*/  ISETP.GT.AND P5, PT, R3.reuse, RZ, P0 ;  /* 0x000000ff0300720c */ /* 0x040fe400007a4270 */
[----:B------:R-:W-:Y:S01]  /*8460*/  ISETP.GT.AND P0, PT, R3, 0x8, P0 ;  /* 0x000000080300780c */ /* 0x000fe20000704270 */
[----:B0-----:R-:W-:Y:S02]  /*8470*/  @P4 IMAD.MOV.U32 R4, RZ, RZ, R8 ;  /* 0x000000ffff044224 */ /* 0x001fe400078e0008 */
[----:B------:R-:W-:-:S05]  /*8480*/  @P4 IMAD.MOV.U32 R5, RZ, RZ, R9 ;  /* 0x000000ffff054224 */ /* 0x000fca00078e0009 */
[----:B------:R0:W-:Y:S01]  /*8490*/  @P4 STG.E.U16 desc[UR44][R4.64+0xc2], R25 ;  /* 0x0000c21904004986 */ /* 0x0001e2000c10152c */
[C---:B------:R-:W-:Y:S02]  /*84a0*/  ISETP.GT.AND P4, PT, R3.reuse, RZ, P1 ;  /* 0x000000ff0300720c */ /* 0x040fe40000f84270 */
[----:B------:R-:W-:Y:S01]  /*84b0*/  ISETP.GT.AND P1, PT, R3, 0x8, P1 ;  /* 0x000000080300780c */ /* 0x000fe20000f24270 */
[----:B0-----:R-:W-:Y:S02]  /*84c0*/  @P3 IMAD.MOV.U32 R4, RZ, RZ, R6 ;  /* 0x000000ffff043224 */ /* 0x001fe400078e0006 */
[----:B------:R-:W-:-:S05]  /*84d0*/  @P3 IMAD.MOV.U32 R5, RZ, RZ, R7 ;  /* 0x000000ffff053224 */ /* 0x000fca00078e0007 */
[----:B------:R0:W-:Y:S02]  /*84e0*/  @P3 STG.E.U16 desc[UR44][R4.64+0xc0], R26 ;  /* 0x0000c01a04003986 */ /* 0x0001e4000c10152c */
[----:B0-----:R-:W-:Y:S02]  /*84f0*/  @P2 IMAD.MOV.U32 R4, RZ, RZ, R6 ;  /* 0x000000ffff042224 */ /* 0x001fe400078e0006 */
[----:B------:R-:W-:-:S05]  /*8500*/  @P2 IMAD.MOV.U32 R5, RZ, RZ, R7 ;  /* 0x000000ffff052224 */ /* 0x000fca00078e0007 */
[----:B------:R0:W-:Y:S02]  /*8510*/  @P2 STG.E.U16 desc[UR44][R4.64+0xc2], R27 ;  /* 0x0000c21b04002986 */ /* 0x0001e4000c10152c */
[----:B0-----:R-:W-:Y:S02]  /*8520*/  @P4 IMAD.MOV.U32 R4, RZ, RZ, R8 ;  /* 0x000000ffff044224 */ /* 0x001fe400078e0008 */
[----:B------:R-:W-:-:S05]  /*8530*/  @P4 IMAD.MOV.U32 R5, RZ, RZ, R9 ;  /* 0x000000ffff054224 */ /* 0x000fca00078e0009 */
[----:B------:R0:W-:Y:S04]  /*8540*/  @P4 STG.E.U16 desc[UR44][R4.64+0xd0], R28 ;  /* 0x0000d01c04004986 */ /* 0x0001e8000c10152c */
[----:B------:R1:W-:Y:S01]  /*8550*/  @P5 STG.E.U16 desc[UR44][R8.64+0xd2], R29 ;  /* 0x0000d21d08005986 */ /* 0x0003e2000c10152c */
[----:B0-----:R-:W-:Y:S02]  /*8560*/  @P1 IMAD.MOV.U32 R4, RZ, RZ, R6 ;  /* 0x000000ffff041224 */ /* 0x001fe400078e0006 */
[----:B------:R-:W-:-:S05]  /*8570*/  @P1 IMAD.MOV.U32 R5, RZ, RZ, R7 ;  /* 0x000000ffff051224 */ /* 0x000fca00078e0007 */
[----:B------:R1:W-:Y:S04]  /*8580*/  @P1 STG.E.U16 desc[UR44][R4.64+0xd0], R30 ;  /* 0x0000d01e04001986 */ /* 0x0003e8000c10152c */
[----:B------:R1:W-:Y:S02]  /*8590*/  @P0 STG.E.U16 desc[UR44][R6.64+0xd2], R31 ;  /* 0x0000d21f06000986 */ /* 0x0003e4000c10152c */
.L_x_142:
[----:B------:R-:W-:Y:S05]  /*85a0*/  BSYNC B0 ;  /* 0x0000000000007941 */ /* 0x000fea0003800000 */
.L_x_32:
[----:B------:R-:W-:Y:S01]  /*85b0*/  IADD3 R16, P0, R16, UR38, RZ ;  /* 0x0000002610107c10 */ /* 0x000fe2000ff1e0ff */
[----:B------:R-:W-:Y:S01]  /*85c0*/  ULDC.64 UR4, c[0x0][0x650] ;  /* 0x0001940000047ab9 */ /* 0x000fe20000000a00 */
[----:B------:R-:W-:Y:S01]  /*85d0*/  PRMT R3, RZ, 0x7610, R3 ;  /* 0x00007610ff037816 */ /* 0x000fe20000000003 */
[----:B------:R-:W-:Y:S01]  /*85e0*/  IMAD.MOV.U32 R92, RZ, RZ, -0x1 ;  /* 0xffffffffff5c7424 */ /* 0x000fe200078e00ff */
[----:B------:R-:W-:Y:S01]  /*85f0*/  IADD3.X R17, R17, UR40, RZ, P0, !PT ;  /* 0x0000002811117c10 */ /* 0x000fe200087fe4ff */
[----:B------:R-:W-:Y:S01]  /*8600*/  IMAD.MOV.U32 R91, RZ, RZ, -0x1 ;  /* 0xffffffffff5b7424 */ /* 0x000fe200078e00ff */
[----:B------:R-:W-:-:S04]  /*8610*/  ISETP.GE.U32.AND P0, PT, R16, UR4, PT ;  /* 0x0000000410007c0c */ /* 0x000fc8000bf06070 */
[----:B------:R-:W-:-:S13]  /*8620*/  ISETP.GE.U32.AND.EX P0, PT, R17, UR5, PT, P0 ;  /* 0x0000000511007c0c */ /* 0x000fda000bf06100 */
[----:B------:R-:W-:Y:S05]  /*8630*/  @P0 BRA `(.L_x_143) ;  /* 0x0000000400500947 */ /* 0x000fea0003800000 */
[----:B------:R-:W0:Y:S01]  /*8640*/  LDC.64 R10, c[0x0][0x628] ;  /* 0x00018a00ff0a7b82 */ /* 0x000e220000000a00 */
[----:B------:R-:W0:Y:S01]  /*8650*/  S2R R20, SR_CTAID.X ;  /* 0x0000000000147919 */ /* 0x000e220000002500 */
[----:B-12-4-:R-:W-:Y:S02]  /*8660*/  IMAD.MOV.U32 R8, RZ, RZ, R16 ;  /* 0x000000ffff087224 */ /* 0x016fe400078e0010 */
[----:B------:R-:W-:Y:S01]  /*8670*/  IMAD.MOV.U32 R9, RZ, RZ, R17 ;  /* 0x000000ffff097224 */ /* 0x000fe200078e0011 */
[----:B------:R-:W1:Y:S03]  /*8680*/  S2R R21, SR_CTAID.Y ;  /* 0x0000000000157919 */ /* 0x000e660000002600 */
[----:B------:R-:W2:Y:S08]  /*8690*/  LDC R0, c[0x0][0x630] ;  /* 0x00018c00ff007b82 */ /* 0x000eb00000000800 */
[----:B------:R-:W4:Y:S01]  /*86a0*/  LDC.64 R14, c[0x0][0x620] ;  /* 0x00018800ff0e7b82 */ /* 0x000f220000000a00 */
[----:B0-----:R-:W-:-:S04]  /*86b0*/  ISETP.NE.U32.AND P0, PT, R10, RZ, PT ;  /* 0x000000ff0a00720c */ /* 0x001fc80003f05070 */
[----:B------:R-:W-:-:S13]  /*86c0*/  ISETP.NE.AND.EX P0, PT, R11, RZ, PT, P0 ;  /* 0x000000ff0b00720c */ /* 0x000fda0003f05300 */
[----:B-12-4-:R-:W-:Y:S05]  /*86d0*/  @!P0 BRA `(.L_x_144) ;  /* 0x0000000000288947 */ /* 0x016fea0003800000 */
[----:B------:R-:W0:Y:S02]  /*86e0*/  LDC R3, c[0x0][0x634] ;  /* 0x00018d00ff037b82 */ /* 0x000e240000000800 */
[----:B0-----:R-:W-:-:S05]  /*86f0*/  IADD3 R3, P0, R16, R3, RZ ;  /* 0x0000000310037210 */ /* 0x001fca0007f1e0ff */
[----:B---3--:R-:W-:-:S04]  /*8700*/  IMAD.X R13, RZ, RZ, R17, P0 ;  /* 0x000000ffff0d7224 */ /* 0x008fc800000e0611 */
[----:B------:R-:W-:-:S04]  /*8710*/  IMAD.WIDE.U32 R4, R13, R10, RZ ;  /* 0x0000000a0d047225 */ /* 0x000fc800078e00ff */
[----:B------:R-:W-:-:S04]  /*8720*/  IMAD.WIDE.U32 R6, P0, R3, R11, R4 ;  /* 0x0000000b03067225 */ /* 0x000fc80007800004 */
[----:B------:R-:W-:-:S04]  /*8730*/  IMAD.WIDE.U32 R4, R3, R10, RZ ;  /* 0x0000000a03047225 */ /* 0x000fc800078e00ff */
[----:B------:R-:W-:Y:S01]  /*8740*/  IMAD.X R9, RZ, RZ, RZ, P0 ;  /* 0x000000ffff097224 */ /* 0x000fe200000e06ff */
[----:B------:R-:W-:Y:S01]  /*8750*/  IADD3 RZ, P0, R5, R6, RZ ;  /* 0x0000000605ff7210 */ /* 0x000fe20007f1e0ff */
[----:B------:R-:W-:-:S04]  /*8760*/  IMAD.MOV.U32 R8, RZ, RZ, R7 ;  /* 0x000000ffff087224 */ /* 0x000fc800078e0007 */
[----:B------:R-:W-:-:S08]  /*8770*/  IMAD.WIDE.U32.X R8, R13, R11, R8, P0 ;  /* 0x0000000b0d087225 */ /* 0x000fd000000e0408 */
.L_x_144:
[----:B------:R-:W0:Y:S01]  /*8780*/  LDC.64 R28, c[0x0][0x640] ;  /* 0x00019000ff1c7b82 */ /* 0x000e220000000a00 */
[-CC-:B------:R-:W-:Y:S01]  /*8790*/  SHF.R.U64 R91, R8, R0.reuse, R9.reuse ;  /* 0x00000000085b7219 */ /* 0x180fe20000001209 */
[----:B------:R-:W-:Y:S01]  /*87a0*/  ULDC UR4, c[0x0][0x150] ;  /* 0x0000540000047ab9 */ /* 0x000fe20000000800 */
[----:B------:R-:W-:Y:S02]  /*87b0*/  SHF.R.U32.HI R0, RZ, R0, R9 ;  /* 0x00000000ff007219 */ /* 0x000fe40000011609 */
[----:B------:R-:W-:Y:S02]  /*87c0*/  IADD3 R3, P0, RZ, -R91, RZ ;  /* 0x8000005bff037210 */ /* 0x000fe40007f1e0ff */
[----:B------:R-:W-:Y:S01]  /*87d0*/  I2FP.F32.U32 R7, R20 ;  /* 0x0000001400077245 */ /* 0x000fe20000201000 */
[----:B------:R-:W1:Y:S02]  /*87e0*/  LDC R6, c[0x0][0x618] ;  /* 0x00018600ff067b82 */ /* 0x000e640000000800 */
[----:B------:R-:W-:-:S02]  /*87f0*/  IMAD.X R5, RZ, RZ, ~R0, P0 ;  /* 0x000000ffff057224 */ /* 0x000fc400000e0e00 */
[----:B------:R-:W-:Y:S01]  /*8800*/  FMUL R7, R7, UR4 ;  /* 0x0000000407077c20 */ /* 0x000fe20008400000 */
[----:B------:R-:W-:Y:S01]  /*8810*/  ULDC UR4, c[0x0][0x154] ;  /* 0x0000550000047ab9 */ /* 0x000fe20000000800 */
[-C--:B------:R-:W-:Y:S02]  /*8820*/  IMAD R0, R5, R14.reuse, RZ ;  /* 0x0000000e05007224 */ /* 0x080fe400078e02ff */
[----:B------:R-:W2:Y:S01]  /*8830*/  LDC R8, c[0x0][0x608] ;  /* 0x00018200ff087b82 */ /* 0x000ea20000000800 */
[C---:B---3--:R-:W-:Y:S01]  /*8840*/  IMAD.WIDE.U32 R4, R3.reuse, R14, R16 ;  /* 0x0000000e03047225 */ /* 0x048fe200078e0010 */
[----:B------:R-:W3:Y:S03]  /*8850*/  F2I.U32.TRUNC.NTZ R7, R7 ;  /* 0x0000000700077305 */ /* 0x000ee6000020f000 */
[----:B------:R-:W-:Y:S01]  /*8860*/  IMAD R3, R3, R15, R0 ;  /* 0x0000000f03037224 */ /* 0x000fe200078e0200 */
[----:B------:R-:W-:-:S02]  /*8870*/  I2FP.F32.U32 R0, R21 ;  /* 0x0000001500007245 */ /* 0x000fc40000201000 */
[----:B------:R-:W4:Y:S01]  /*8880*/  LDC R26, c[0x0][0x658] ;  /* 0x00019600ff1a7b82 */ /* 0x000f220000000800 */
[----:B------:R-:W-:Y:S01]  /*8890*/  IMAD.IADD R3, R5, 0x1, R3 ;  /* 0x0000000105037824 */ /* 0x000fe200078e0203 */
[----:B0-----:R-:W-:Y:S01]  /*88a0*/  ISETP.NE.U32.AND P0, PT, R28, RZ, PT ;  /* 0x000000ff1c00720c */ /* 0x001fe20003f05070 */
[----:B------:R-:W-:-:S03]  /*88b0*/  FMUL R0, R0, UR4 ;  /* 0x0000000400007c20 */ /* 0x000fc60008400000 */
[----:B------:R-:W-:Y:S01]  /*88c0*/  ISETP.NE.AND.EX P0, PT, R29, RZ, PT, P0 ;  /* 0x000000ff1d00720c */ /* 0x000fe20003f05300 */
[----:B------:R0:W0:Y:S01]  /*88d0*/  F2I.U32.TRUNC.NTZ R14, R0 ;  /* 0x00000000000e7305 */ /* 0x000022000020f000 */
[----:B------:R-:W0:Y:S01]  /*88e0*/  LDC R9, c[0x0][0x144] ;  /* 0x00005100ff097b82 */ /* 0x000e220000000800 */
[-C--:B-1----:R-:W-:Y:S01]  /*88f0*/  SHF.R.U64 R10, R4, R6.reuse, R3 ;  /* 0x00000006040a7219 */ /* 0x082fe20000001203 */
[----:B---3--:R-:W-:Y:S01]  /*8900*/  IMAD.MOV R7, RZ, RZ, -R7 ;  /* 0x000000ffff077224 */ /* 0x008fe200078e0a07 */
[----:B------:R-:W-:-:S05]  /*8910*/  SHF.R.U32.HI R3, RZ, R6, R3 ;  /* 0x00000006ff037219 */ /* 0x000fca0000011603 */
[----:B------:R-:W1:Y:S01]  /*8920*/  LDC R24, c[0x0][0x148] ;  /* 0x00005200ff187b82 */ /* 0x000e620000000800 */
[-CC-:B--2---:R-:W-:Y:S02]  /*8930*/  SHF.R.U64 R12, R10, R8.reuse, R3.reuse ;  /* 0x000000080a0c7219 */ /* 0x184fe40000001203 */
[----:B------:R-:W-:-:S05]  /*8940*/  SHF.R.U32.HI R3, RZ, R8, R3 ;  /* 0x00000008ff037219 */ /* 0x000fca0000011603 */
[----:B------:R-:W2:Y:S01]  /*8950*/  LDC R15, c[0x0][0x600] ;  /* 0x00018000ff0f7b82 */ /* 0x000ea20000000800 */
[-CC-:B----4-:R-:W-:Y:S02]  /*8960*/  SHF.R.U64 R13, R12, R26.reuse, R3.reuse ;  /* 0x0000001a0c0d7219 */ /* 0x190fe40000001203 */
[----:B------:R-:W-:-:S03]  /*8970*/  SHF.R.U32.HI R5, RZ, R26, R3 ;  /* 0x0000001aff057219 */ /* 0x000fc60000011603 */
[----:B------:R-:W-:Y:S02]  /*8980*/  IMAD.MOV.U32 R4, RZ, RZ, R13 ;  /* 0x000000ffff047224 */ /* 0x000fe400078e000d */
[----:B------:R-:W3:Y:S01]  /*8990*/  LDC R27, c[0x0][0x648] ;  /* 0x00019200ff1b7b82 */ /* 0x000ee20000000800 */
[----:B0-----:R-:W-:-:S07]  /*89a0*/  IMAD R25, R9, R7, R20 ;  /* 0x0000000709197224 */ /* 0x001fce00078e0214 */
[----:B------:R-:W0:Y:S08]  /*89b0*/  LDC R30, c[0x0][0x638] ;  /* 0x00018e00ff1e7b82 */ /* 0x000e300000000800 */
[----:B------:R-:W4:Y:S01]  /*89c0*/  LDC R31, c[0x0][0x610] ;  /* 0x00018400ff1f7b82 */ /* 0x000f220000000800 */
[----:B-1----:R-:W-:Y:S05]  /*89d0*/  @!P0 BRA `(.L_x_145) ;  /* 0x0000000000288947 */ /* 0x002fea0003800000 */
[----:B------:R-:W1:Y:S02]  /*89e0*/  LDC R0, c[0x0][0x64c] ;  /* 0x00019300ff007b82 */ /* 0x000e640000000800 */
[----:B-1----:R-:W-:-:S05]  /*89f0*/  IADD3 R3, P0, R13, R0, RZ ;  /* 0x000000000d037210 */ /* 0x002fca0007f1e0ff */
        /* <DEDUP_REMOVED lines=8> */
.L_x_145:
[----:B------:R-:W-:Y:S01]  /*8a80*/  ISETP.NE.AND P0, PT, R2, 0x1, PT ;  /* 0x000000010200780c */ /* 0x000fe20003f05270 */
[----:B------:R-:W-:Y:S01]  /*8a90*/  IMAD.MOV R14, RZ, RZ, -R14 ;  /* 0x000000ffff0e7224 */ /* 0x000fe200078e0a0e */
[----:B---3--:R-:W-:Y:S01]  /*8aa0*/  SHF.R.U64 R0, R4, R27, R5 ;  /* 0x0000001b04007219 */ /* 0x008fe20000001205 */
[----:B--2---:R-:W-:Y:S01]  /*8ab0*/  VIADD R5, R15, 0xffffffff ;  /* 0xffffffff0f057836 */ /* 0x004fe20000000000 */
[----:B------:R-:W-:-:S03]  /*8ac0*/  LOP3.LUT R3, R12, R89, RZ, 0xc0, !PT ;  /* 0x000000590c037212 */ /* 0x000fc600078ec0ff */
[----:B------:R-:W-:Y:S01]  /*8ad0*/  IMAD.MOV R4, RZ, RZ, -R0 ;  /* 0x000000ffff047224 */ /* 0x000fe200078e0a00 */
[----:B------:R-:W-:Y:S01]  /*8ae0*/  LOP3.LUT R10, R10, R5, RZ, 0xc0, !PT ;  /* 0x000000050a0a7212 */ /* 0x000fe200078ec0ff */
[----:B------:R-:W-:Y:S02]  /*8af0*/  IMAD R0, R84, R0, R3 ;  /* 0x0000000054007224 */ /* 0x000fe400078e0203 */
[----:B0-----:R-:W-:Y:S02]  /*8b00*/  IMAD R3, R4, R30, R13 ;  /* 0x0000001e04037224 */ /* 0x001fe400078e020d */
[----:B------:R-:W-:Y:S02]  /*8b10*/  @P0 IMAD R25, R24, R14, R21 ;  /* 0x0000000e18190224 */ /* 0x000fe400078e0215 */
[----:B------:R-:W-:Y:S02]  /*8b20*/  IMAD R5, R3, R15, R10 ;  /* 0x0000000f03057224 */ /* 0x000fe400078e020a */
[----:B----4-:R-:W-:-:S02]  /*8b30*/  IMAD R0, R0, R31, R25 ;  /* 0x0000001f00007224 */ /* 0x010fc400078e0219 */
[----:B------:R-:W-:-:S03]  /*8b40*/  IMAD.MOV.U32 R4, RZ, RZ, 0x1 ;  /* 0x00000001ff047424 */ /* 0x000fc600078e00ff */
[----:B------:R-:W-:Y:S02]  /*8b50*/  SEL R92, R5, R0, !P0 ;  /* 0x00000000055c7207 */ /* 0x000fe40004000000 */
[----:B------:R-:W-:Y:S02]  /*8b60*/  PRMT R3, R4, 0x7610, R3 ;  /* 0x0000761004037816 */ /* 0x000fe40000000003 */
[----:B------:R-:W-:-:S07]  /*8b70*/  SEL R0, R0, R5, !P0 ;  /* 0x0000000500007207 */ /* 0x000fce0004000000 */
.L_x_143:
[----:B------:R-:W-:Y:S01]  /*8b80*/  LOP3.LUT P0, RZ, R3, 0xff, RZ, 0xc0, !PT ;  /* 0x000000ff03ff7812 */ /* 0x000fe2000780c0ff */
[----:B------:R-:W-:-:S12]  /*8b90*/  IMAD.MOV.U32 R93, RZ, RZ, R0 ;  /* 0x000000ffff5d7224 */ /* 0x000fd800078e0000 */
[----:B------:R-:W-:Y:S05]  /*8ba0*/  @P0 BRA `(.L_x_146) ;  /* 0xffffff8800240947 */ /* 0x000fea000383ffff */
[----:B------:R-:W-:Y:S05]  /*8bb0*/  EXIT ;  /* 0x000000000000794d */ /* 0x000fea0003800000 */
.L_x_7:
        /* <DEDUP_REMOVED lines=26> */
.L_x_148:
[----:B------:R-:W0:Y:S01]  /*8d60*/  LDC.64 R28, c[0x0][0x640] ;  /* 0x00019000ff1c7b82 */ /* 0x000e220000000a00 */
[-CC-:B------:R-:W-:Y:S01]  /*8d70*/  SHF.R.U64 R21, R14, R8.reuse, R15.reuse ;  /* 0x000000080e157219 */ /* 0x180fe2000000120f */
[----:B------:R-:W-:Y:S01]  /*8d80*/  IMAD.MOV.U32 R31, RZ, RZ, 0x1 ;  /* 0x00000001ff1f7424 */ /* 0x000fe200078e00ff */
[----:B------:R-:W-:Y:S02]  /*8d90*/  SHF.R.U32.HI R7, RZ, R8, R15 ;  /* 0x00000008ff077219 */ /* 0x000fe4000001160f */
[----:B------:R-:W-:-:S03]  /*8da0*/  IADD3 R13, P0, RZ, -R21, RZ ;  /* 0x80000015ff0d7210 */ /* 0x000fc60007f1e0ff */
[----:B------:R-:W1:Y:S02]  /*8db0*/  LDC R12, c[0x0][0x618] ;  /* 0x00018600ff0c7b82 */ /* 0x000e640000000800 */
[----:B------:R-:W-:Y:S02]  /*8dc0*/  IMAD.X R7, RZ, RZ, ~R7, P0 ;  /* 0x000000ffff077224 */ /* 0x000fe400000e0e07 */
[----:B------:R-:W-:-:S04]  /*8dd0*/  IMAD.WIDE.U32 R10, R13, R24, R16 ;  /* 0x000000180d0a7225 */ /* 0x000fc800078e0010 */
[----:B------:R-:W2:Y:S01]  /*8de0*/  LDC R14, c[0x0][0x608] ;  /* 0x00018200ff0e7b82 */ /* 0x000ea20000000800 */
[----:B------:R-:W-:-:S04]  /*8df0*/  IMAD R8, R7, R24, RZ ;  /* 0x0000001807087224 */ /* 0x000fc800078e02ff */
[----:B------:R-:W-:-:S03]  /*8e00*/  IMAD R7, R13, R25, R8 ;  /* 0x000000190d077224 */ /* 0x000fc600078e0208 */
[----:B------:R-:W3:Y:S01]  /*8e10*/  LDC R26, c[0x0][0x658] ;  /* 0x00019600ff1a7b82 */ /* 0x000ee20000000800 */
[----:B------:R-:W-:Y:S01]  /*8e20*/  IMAD.IADD R7, R11, 0x1, R7 ;  /* 0x000000010b077824 */ /* 0x000fe200078e0207 */
[----:B0-----:R-:W-:Y:S01]  /*8e30*/  ISETP.NE.U32.AND P0, PT, R28, RZ, PT ;  /* 0x000000ff1c00720c */ /* 0x001fe20003f05070 */
[----:B------:R-:W-:-:S03]  /*8e40*/  IMAD.MOV.U32 R11, RZ, RZ, -0x1 ;  /* 0xffffffffff0b7424 */ /* 0x000fc600078e00ff */
        /* <DEDUP_REMOVED lines=8> */
[-C--:B---3--:R-:W-:Y:S02]  /*8ed0*/  SHF.L.U32 R10, R11, R26.reuse, RZ ;  /* 0x0000001a0b0a7219 */ /* 0x088fe400000006ff */
[--C-:B------:R-:W-:Y:S02]  /*8ee0*/  SHF.R.U64 R24, R22, R26, R7.reuse ;  /* 0x0000001a16187219 */ /* 0x100fe40000001207 */
[----:B------:R-:W-:Y:S02]  /*8ef0*/  LOP3.LUT R33, RZ, R10, RZ, 0x33, !PT ;  /* 0x0000000aff217212 */ /* 0x000fe400078e33ff */
[----:B------:R-:W-:Y:S01]  /*8f00*/  SHF.R.U32.HI R11, RZ, R26, R7 ;  /* 0x0000001aff0b7219 */ /* 0x000fe20000011607 */
[----:B------:R-:W3:Y:S01]  /*8f10*/  LDC R30, c[0x0][0x610] ;  /* 0x00018400ff1e7b82 */ /* 0x000ee20000000800 */
[----:B------:R-:W-:Y:S01]  /*8f20*/  IMAD.MOV.U32 R10, RZ, RZ, R24 ;  /* 0x000000ffff0a7224 */ /* 0x000fe200078e0018 */
[----:B------:R-:W-:Y:S06]  /*8f30*/  @!P0 BRA `(.L_x_149) ;  /* 0x0000000000288947 */ /* 0x000fec0003800000 */
        /* <DEDUP_REMOVED lines=10> */
.L_x_149:
[----:B------:R-:W-:Y:S02]  /*8fe0*/  ISETP.NE.AND P0, PT, R2, 0x1, PT ;  /* 0x000000010200780c */ /* 0x000fe40003f05270 */
[----:B-1----:R-:W-:Y:S01]  /*8ff0*/  SHF.R.U64 R8, R10, R8, R11 ;  /* 0x000000080a087219 */ /* 0x002fe2000000120b */
[----:B0-----:R-:W-:Y:S01]  /*9000*/  VIADD R11, R25, 0xffffffff ;  /* 0xffffffff190b7836 */ /* 0x001fe20000000000 */
[----:B------:R-:W-:Y:S02]  /*9010*/  SHF.L.U32 R31, R31, R26, RZ ;  /* 0x0000001a1f1f7219 */ /* 0x000fe400000006ff */
[----:B------:R-:W-:Y:S01]  /*9020*/  LOP3.LUT R5, R22, R33, RZ, 0xc0, !PT ;  /* 0x0000002116057212 */ /* 0x000fe200078ec0ff */
[----:B------:R-:W-:-:S04]  /*9030*/  IMAD.MOV R7, RZ, RZ, -R8 ;  /* 0x000000ffff077224 */ /* 0x000fc800078e0a08 */
[----:B------:R-:W-:Y:S02]  /*9040*/  IMAD R5, R31, R8, R5 ;  /* 0x000000081f057224 */ /* 0x000fe400078e0205 */
[----:B------:R-:W-:Y:S01]  /*9050*/  @P0 IMAD R6, R9, R23, R4 ;  /* 0x0000001709060224 */ /* 0x000fe200078e0204 */
[----:B------:R-:W-:Y:S01]  /*9060*/  LOP3.LUT R9, R20, R11, RZ, 0xc0, !PT ;  /* 0x0000000b14097212 */ /* 0x000fe200078ec0ff */
[----:B--2---:R-:W-:Y:S02]  /*9070*/  IMAD R4, R7, R27, R24 ;  /* 0x0000001b07047224 */ /* 0x004fe400078e0218 */
[----:B---3--:R-:W-:Y:S02]  /*9080*/  IMAD R6, R5, R30, R6 ;  /* 0x0000001e05067224 */ /* 0x008fe400078e0206 */
[----:B------:R-:W-:Y:S02]  /*9090*/  IMAD R5, R4, R25, R9 ;  /* 0x0000001904057224 */ /* 0x000fe400078e0209 */
[----:B------:R-:W-:-:S02]  /*90a0*/  IMAD.MOV.U32 R8, RZ, RZ, 0x1 ;  /* 0x00000001ff087424 */ /* 0x000fc400078e00ff */
[----:B------:R-:W-:Y:S01]  /*90b0*/  IMAD.MOV.U32 R7, RZ, RZ, R21 ;  /* 0x000000ffff077224 */ /* 0x000fe200078e0015 */
[----:B------:R-:W-:Y:S02]  /*90c0*/  SEL R19, R5, R6, !P0 ;  /* 0x0000000605137207 */ /* 0x000fe40004000000 */
[----:B------:R-:W-:-:S07]  /*90d0*/  SEL R20, R6, R5, !P0 ;  /* 0x0000000506147207 */ /* 0x000fce0004000000 */
.L_x_147:
[----:B------:R-:W-:-:S08]  /*90e0*/  NOP ;  /* 0x0000000000007918 */ /* 0x000fd00000000000 */
[----:B------:R-:W0:-:S00]  /*90f0*/  USETMAXREG.DEALLOC.CTAPOOL 0x28 ;  /* 0x00000028000079c8 */ /* 0x000e0000080e0500 */
[----:B0-----:R-:W-:-:S13]  /*9100*/  ISETP.NE.AND P0, PT, R3, RZ, PT ;  /* 0x000000ff0300720c */ /* 0x001fda0003f05270 */
[----:B------:R-:W-:Y:S05]  /*9110*/  @P0 EXIT ;  /* 0x000000000000094d */ /* 0x000fea0003800000 */
[----:B------:R-:W-:Y:S01]  /*9120*/  LOP3.LUT P0, RZ, R8, 0xff, RZ, 0xc0, !PT ;  /* 0x000000ff08ff7812 */ /* 0x000fe2000780c0ff */
[----:B------:R-:W-:Y:S02]  /*9130*/  IMAD.MOV.U32 R3, RZ, RZ, 0x1 ;  /* 0x00000001ff037424 */ /* 0x000fe400078e00ff */
[----:B------:R-:W-:-:S10]  /*9140*/  IMAD.MOV.U32 R8, RZ, RZ, RZ ;  /* 0x000000ffff087224 */ /* 0x000fd400078e00ff */
[----:B------:R-:W-:Y:S05]  /*9150*/  @!P0 BRA `(.L_x_150) ;  /* 0x0000000c00508947 */ /* 0x000fea0003800000 */
[----:B------:R-:W0:Y:S01]  /*9160*/  LDC R3, c[0x0][0x28c] ;  /* 0x0000a300ff037b82 */ /* 0x000e220000000800 */
[----:B------:R-:W1:Y:S01]  /*9170*/  S2R R10, SR_CgaCtaId ;  /* 0x00000000000a7919 */ /* 0x000e620000008800 */
[----:B------:R-:W-:Y:S01]  /*9180*/  ULDC UR5, c[0x0][0x658] ;  /* 0x0001960000057ab9 */ /* 0x000fe20000000800 */
[----:B------:R-:W-:Y:S01]  /*9190*/  UMOV UR6, 0xffffffff ;  /* 0xffffffff00067882 */ /* 0x000fe20000000000 */
[----:B------:R-:W-:Y:S01]  /*91a0*/  BSSY B0, `(.L_x_150) ;  /* 0x00000cf000007945 */ /* 0x000fe20003800000 */
[----:B------:R-:W-:Y:S01]  /*91b0*/  USHF.L.U32 UR6, UR6, UR5, URZ ;  /* 0x0000000506067299 */ /* 0x000fe2000800063f */
[----:B------:R-:W-:Y:S01]  /*91c0*/  IMAD.MOV.U32 R12, RZ, RZ, 0x1 ;  /* 0x00000001ff0c7424 */ /* 0x000fe200078e00ff */
[----:B------:R-:W-:Y:S01]  /*91d0*/  LOP3.LUT R9, R18, 0x2, RZ, 0xfc, !PT ;  /* 0x0000000212097812 */ /* 0x000fe200078efcff */
[----:B------:R-:W-:Y:S01]  /*91e0*/  IMAD.MOV.U32 R8, RZ, RZ, RZ ;  /* 0x000000ffff087224 */ /* 0x000fe200078e00ff */
[----:B------:R-:W-:Y:S01]  /*91f0*/  ULDC UR4, c[0x0][0x600] ;  /* 0x0001800000047ab9 */ /* 0x000fe20000000800 */
[----:B------:R-:W-:Y:S01]  /*9200*/  UMOV UR7, 0x1 ;  /* 0x0000000100077882 */ /* 0x000fe20000000000 */
[----:B------:R-:W-:-:S02]  /*9210*/  UIADD3 UR4, UR4, -0x1, URZ ;  /* 0xffffffff04047890 */ /* 0x000fc4000fffe03f */
[----:B------:R-:W-:Y:S02]  /*9220*/  USHF.L.U32 UR5, UR7, UR5, URZ ;  /* 0x0000000507057299 */ /* 0x000fe4000800063f */
[----:B------:R-:W-:Y:S01]  /*9230*/  ULOP3.LUT UR6, URZ, UR6, URZ, 0x33, !UPT ;  /* 0x000000063f067292 */ /* 0x000fe2000f8e333f */
[----:B------:R-:W-:Y:S01]  /*9240*/  ULDC.64 UR30, c[0x0][0x198] ;  /* 0x00006600001e7ab9 */ /* 0x000fe20000000a00 */
[----:B0-----:R-:W-:-:S05]  /*9250*/  VIADD R3, R3, 0x7f ;  /* 0x0000007f03037836 */ /* 0x001fca0000000000 */
[----:B------:R-:W-:-:S04]  /*9260*/  SHF.R.S32.HI R4, RZ, 0x1f, R3 ;  /* 0x0000001fff047819 */ /* 0x000fc80000011403 */
[----:B------:R-:W-:Y:S01]  /*9270*/  LEA.HI R4, R4, R3, RZ, 0x7 ;  /* 0x0000000304047211 */ /* 0x000fe200078f38ff */
[----:B------:R-:W-:Y:S01]  /*9280*/  IMAD.MOV.U32 R3, RZ, RZ, 0x1 ;  /* 0x00000001ff037424 */ /* 0x000fe200078e00ff */
[----:B-1----:R-:W-:Y:S02]  /*9290*/  LOP3.LUT R10, R10, 0x1, RZ, 0xc0, !PT ;  /* 0x000000010a0a7812 */ /* 0x002fe400078ec0ff */
[----:B------:R-:W-:-:S05]  /*92a0*/  SHF.R.S32.HI R11, RZ, 0x7, R4 ;  /* 0x00000007ff0b7819 */ /* 0x000fca0000011404 */
[----:B------:R-:W-:-:S07]  /*92b0*/  VIADD R13, R11, 0x1 ;  /* 0x000000010b0d7836 */ /* 0x000fce0000000000 */
.L_x_161:
[----:B------:R-:W-:-:S03]  /*92c0*/  UMOV UR7, 0xffffffff ;  /* 0xffffffff00077882 */ /* 0x000fc60000000000 */
[----:B------:R-:W-:Y:S05]  /*92d0*/  BRA.DIV UR7, `(.L_x_151) ;  /* 0x0000000e07b47947 */ /* 0x000fea000b800000 */
[----:B------:R-:W-:-:S13]  /*92e0*/  ELECT P6, URZ, PT ;  /* 0x00000000003f782f */ /* 0x000fda00038c0000 */
.L_x_171:
[----:B------:R-:W0:Y:S01]  /*92f0*/  LDC R4, c[0x0][0x28c] ;  /* 0x0000a300ff047b82 */ /* 0x000e220000000800 */
[----:B------:R-:W-:Y:S01]  /*9300*/  BSSY B1, `(.L_x_152) ;  /* 0x0000046000017945 */ /* 0x000fe20003800000 */
[----:B0-----:R-:W-:-:S13]  /*9310*/  ISETP.LT.OR P6, PT, R4, 0x1, !P6 ;  /* 0x000000010400780c */ /* 0x001fda00077c1670 */
[----:B------:R-:W-:Y:S05]  /*9320*/  @P6 BRA `(.L_x_153) ;  /* 0x00000004000c6947 */ /* 0x000fea0003800000 */
[----:B------:R-:W-:Y:S02]  /*9330*/  IMAD R19, R19, 0x2, R10 ;  /* 0x0000000213137824 */ /* 0x000fe400078e020a */
[----:B------:R-:W-:Y:S02]  /*9340*/  IMAD.SHL.U32 R20, R20, 0x80, RZ ;  /* 0x0000008014147824 */ /* 0x000fe400078e00ff */
[----:B------:R-:W-:Y:S02]  /*9350*/  IMAD.MOV.U32 R23, RZ, RZ, RZ ;  /* 0x000000ffff177224 */ /* 0x000fe400078e00ff */
[----:B------:R-:W-:Y:S02]  /*9360*/  IMAD.MOV.U32 R4, RZ, RZ, R13 ;  /* 0x000000ffff047224 */ /* 0x000fe400078e000d */
[----:B------:R-:W-:Y:S02]  /*9370*/  IMAD.MOV.U32 R5, RZ, RZ, R3 ;  /* 0x000000ffff057224 */ /* 0x000fe400078e0003 */
[----:B------:R-:W-:-:S02]  /*9380*/  IMAD.MOV.U32 R15, RZ, RZ, R8 ;  /* 0x000000ffff0f7224 */ /* 0x000fc400078e0008 */
[----:B------:R-:W-:-:S07]  /*9390*/  IMAD R19, R19, 0x38, RZ ;  /* 0x0000003813137824 */ /* 0x000fce00078e02ff */
.L_x_156:
[----:B------:R-:W0:Y:S01]  /*93a0*/  S2R R21, SR_CgaCtaId ;  /* 0x0000000000157919 */ /* 0x000e220000008800 */
[----:B------:R-:W-:Y:S02]  /*93b0*/  MOV R6, 0x400 ;  /* 0x0000040000067802 */ /* 0x000fe40000000f00 */
[----:B------:R-:W-:-:S13]  /*93c0*/  ISETP.NE.AND P1, PT, R0, RZ, PT ;  /* 0x000000ff0000720c */ /* 0x000fda0003f25270 */
[----:B------:R-:W1:Y:S01]  /*93d0*/  @!P1 LDC R14, c[0x0][0x500] ;  /* 0x00014000ff0e9b82 */ /* 0x000e620000000800 */
[----:B0-----:R-:W-:Y:S02]  /*93e0*/  LEA R22, R21, R6, 0x18 ;  /* 0x0000000615167211 */ /* 0x001fe400078ec0ff */
[----:B------:R-:W-:-:S03]  /*93f0*/  SHF.L.U32 R6, R5, 0x1f, RZ ;  /* 0x0000001f05067819 */ /* 0x000fc600000006ff */
[----:B------:R-:W-:-:S04]  /*9400*/  IMAD R21, R15, 0x8, R22 ;  /* 0x000000080f157824 */ /* 0x000fc800078e0216 */
[----:B------:R-:W0:Y:S02]  /*9410*/  SYNCS.PHASECHK.TRANS64.TRYWAIT P0, [R21+URZ+0x18], R6 ;  /* 0x00001806150075a7 */ /* 0x000e24000800017f */
[----:B01----:R-:W-:Y:S05]  /*9420*/  @!P0 BRA `(.L_x_154) ;  /* 0x0000000c00808947 */ /* 0x003fea0003800000 */
.L_x_172:
[----:B0-----:R-:W-:Y:S01]  /*9430*/  PRMT R6, R9, 0x9910, RZ ;  /* 0x0000991009067816 */ /* 0x001fe200000000ff */
[----:B------:R0:W-:Y:S03]  /*9440*/  @!P1 SYNCS.ARRIVE.TRANS64 RZ, [R21+URZ], R14 ;  /* 0x0000000e15ff99a7 */ /* 0x0001e6000800003f */
[----:B------:R-:W-:-:S13]  /*9450*/  ISETP.NE.AND P0, PT, R6, 0x2, PT ;  /* 0x000000020600780c */ /* 0x000fda0003f05270 */
[----:B0-----:R-:W-:Y:S05]  /*9460*/  @P0 BRA `(.L_x_155) ;  /* 0x0000000000040947 */ /* 0x001fea0003800000 */
[----:B------:R-:W-:Y:S01]  /*9470*/  BPT.TRAP 0x1 ;  /* 0x000000040000795c */ /* 0x000fe20000300000 */
.L_x_155:
[----:B------:R-:W-:Y:S01]  /*9480*/  IMAD R6, R15, 0x4, R10 ;  /* 0x000000040f067824 */ /* 0x000fe200078e020a */
[----:B------:R-:W-:Y:S01]  /*9490*/  R2UR UR34, R23 ;  /* 0x00000000172272ca */ /* 0x000fe200000e0000 */
[--C-:B------:R-:W-:Y:S01]  /*94a0*/  IMAD R14, R15, 0x8000, R22.reuse ;  /* 0x000080000f0e7824 */ /* 0x100fe200078e0216 */
[----:B------:R-:W-:Y:S01]  /*94b0*/  R2UR UR33, R21 ;  /* 0x00000000152172ca */ /* 0x000fe200000e0000 */
[----:B------:R-:W-:Y:S01]  /*94c0*/  IMAD R6, R6, 0xe00, RZ ;  /* 0x00000e0006067824 */ /* 0x000fe200078e02ff */
[----:B------:R-:W-:Y:S01]  /*94d0*/  R2UR UR36, R7 ;  /* 0x00000000072472ca */ /* 0x000fe200000e0000 */
[----:B------:R-:W-:Y:S01]  /*94e0*/  VIADD R4, R4, 0xffffffff ;  /* 0xffffffff04047836 */ /* 0x000fe20000000000 */
[----:B------:R-:W-:Y:S01]  /*94f0*/  R2UR UR24, R14 ;  /* 0x000000000e1872ca */ /* 0x000fe200000e0000 */
[----:B------:R-:W-:Y:S01]  /*9500*/  IMAD R6, R6, 0x2, R22 ;  /* 0x0000000206067824 */ /* 0x000fe200078e0216 */
[----:B------:R-:W-:Y:S01]  /*9510*/  R2UR UR35, R20 ;  /* 0x00000000142372ca */ /* 0x000fe200000e0000 */
[----:B------:R-:W-:Y:S01]  /*9520*/  UIADD3 UR14, UP0, UR30, 0xf0, URZ ;  /* 0x000000f01e0e7890 */ /* 0x000fe2000ff1e03f */
[----:B------:R-:W-:Y:S01]  /*9530*/  R2UR UR19, R19 ;  /* 0x00000000131372ca */ /* 0x000fe200000e0000 */
[----:B------:R-:W-:Y:S01]  /*9540*/  UIADD3 UR42, UP1, UR30, 0x1f0, URZ ;  /* 0x000001f01e2a7890 */ /* 0x000fe2000ff3e03f */
[----:B------:R-:W-:Y:S01]  /*9550*/  R2UR UR8, R6 ;  /* 0x00000000060872ca */ /* 0x000fe200000e0000 */
[----:B------:R-:W-:Y:S01]  /*9560*/  UIADD3.X UR15, URZ, UR31, URZ, UP0, !UPT ;  /* 0x0000001f3f0f7290 */ /* 0x000fe200087fe43f */
[----:B------:R-:W-:Y:S01]  /*9570*/  ISETP.GT.AND P1, PT, R4, 0x1, PT ;  /* 0x000000010400780c */ /* 0x000fe20003f24270 */
[----:B------:R-:W-:Y:S01]  /*9580*/  UIADD3 UR26, UR34, 0x40, URZ ;  /* 0x00000040221a7890 */ /* 0x000fe2000fffe03f */
[----:B------:R-:W-:Y:S01]  /*9590*/  VIADD R15, R15, 0x1 ;  /* 0x000000010f0f7836 */ /* 0x000fe20000000000 */
[----:B------:R-:W-:Y:S01]  /*95a0*/  UIADD3.X UR43, URZ, UR31, URZ, UP1, !UPT ;  /* 0x0000001f3f2b7290 */ /* 0x000fe20008ffe43f */
[----:B------:R-:W-:Y:S01]  /*95b0*/  VIADD R23, R23, 0x80 ;  /* 0x0000008017177836 */ /* 0x000fe20000000000 */
[----:B------:R-:W-:-:S02]  /*95c0*/  UIADD3 UR32, UR24, 0x100, URZ ;  /* 0x0000010018207890 */ /* 0x000fc4000fffe03f */
[----:B------:R-:W-:Y:S01]  /*95d0*/  UIADD3 UR24, UR24, 0x4100, URZ ;  /* 0x0000410018187890 */ /* 0x000fe2000fffe03f */
[----:B------:R-:W-:Y:S01]  /*95e0*/  ISETP.NE.AND P0, PT, R15, 0x3, PT ;  /* 0x000000030f00780c */ /* 0x000fe20003f05270 */
[----:B------:R-:W-:Y:S01]  /*95f0*/  UMOV UR22, 0x0 ;  /* 0x0000000000167882 */ /* 0x000fe20000000000 */
[----:B------:R-:W-:Y:S01]  /*9600*/  UMOV UR23, 0x10000000 ;  /* 0x1000000000177882 */ /* 0x000fe20000000000 */
[----:B------:R-:W-:Y:S01]  /*9610*/  UIADD3 UR16, UR8, 0x18100, URZ ;  /* 0x0001810008107890 */ /* 0x000fe2000fffe03f */
[----:B------:R-:W-:Y:S01]  /*9620*/  SEL R6, RZ, 0x1, P0 ;  /* 0x00000001ff067807 */ /* 0x000fe20000000000 */
[----:B------:R-:W-:Y:S01]  /*9630*/  UIADD3 UR8, UR8, 0x1b900, URZ ;  /* 0x0001b90008087890 */ /* 0x000fe2000fffe03f */
[----:B------:R0:W-:Y:S01]  /*9640*/  UTMALDG.3D [UR32], [UR14], desc[UR22] ;  /* 0x000016200e0075b4 */ /* 0x0001e20008011000 */
[----:B------:R-:W-:Y:S01]  /*9650*/  UMOV UR25, UR33 ;  /* 0x0000002100197c82 */ /* 0x000fe20008000000 */
[----:B------:R-:W-:Y:S01]  /*9660*/  UMOV UR28, UR36 ;  /* 0x00000024001c7c82 */ /* 0x000fe20008000000 */
[----:B------:R-:W-:Y:S01]  /*9670*/  UMOV UR27, UR35 ;  /* 0x00000023001b7c82 */ /* 0x000fe20008000000 */
[----:B------:R-:W-:Y:S01]  /*9680*/  UMOV UR7, 0x30000 ;  /* 0x0003000000077882 */ /* 0x000fe20000000000 */
[----:B------:R-:W-:Y:S01]  /*9690*/  UMOV UR17, UR33 ;  /* 0x0000002100117c82 */ /* 0x000fe20008000000 */
[----:B------:R-:W-:Y:S01]  /*96a0*/  UMOV UR18, UR34 ;  /* 0x0000002200127c82 */ /* 0x000fe20008000000 */
[----:B------:R-:W-:Y:S01]  /*96b0*/  UMOV UR20, UR36 ;  /* 0x0000002400147c82 */ /* 0x000fe20008000000 */
[----:B------:R-:W-:Y:S01]  /*96c0*/  UMOV UR9, UR33 ;  /* 0x0000002100097c82 */ /* 0x000fe20008000000 */
[----:B------:R-:W-:Y:S01]  /*96d0*/  UMOV UR11, UR19 ;  /* 0x00000013000b7c82 */ /* 0x000fe20008000000 */
[----:B------:R-:W-:Y:S01]  /*96e0*/  UMOV UR12, UR36 ;  /* 0x00000024000c7c82 */ /* 0x000fe20008000000 */
[----:B------:R0:W-:Y:S01]  /*96f0*/  UTMALDG.3D [UR24], [UR14], desc[UR22] ;  /* 0x000016180e0075b4 */ /* 0x0001e20008011000 */
[----:B------:R-:W-:Y:S01]  /*9700*/  UMOV UR10, UR26 ;  /* 0x0000001a000a7c82 */ /* 0x000fe20008000000 */
[----:B------:R-:W-:-:S02]  /*9710*/  LOP3.LUT R5, R5, R6, RZ, 0x3c, !PT ;  /* 0x0000000605057212 */ /* 0x000fc400078e3cff */
[----:B------:R-:W-:Y:S01]  /*9720*/  SEL R15, R15, RZ, P0 ;  /* 0x000000ff0f0f7207 */ /* 0x000fe20000000000 */
[----:B------:R0:W-:Y:S01]  /*9730*/  UTMALDG.3D.MULTICAST [UR16], [UR42], UR7, desc[UR22] ;  /* 0x000016102a0073b4 */ /* 0x0001e20008011807 */
[----:B------:R0:W-:Y:S02]  /*9740*/  UTMALDG.3D.MULTICAST [UR8], [UR42], UR7, desc[UR22] ;  /* 0x000016082a0073b4 */ /* 0x0001e40008011807 */
[----:B0-----:R-:W-:Y:S05]  /*9750*/  @P1 BRA `(.L_x_156) ;  /* 0xfffffffc00101947 */ /* 0x001fea000383ffff */
.L_x_153:
[----:B------:R-:W-:Y:S05]  /*9760*/  BSYNC B1 ;  /* 0x0000000000017941 */ /* 0x000fea0003800000 */
.L_x_152:
[----:B------:R-:W-:Y:S01]  /*9770*/  LOP3.LUT P1, RZ, R12, 0xff, RZ, 0xc0, !PT ;  /* 0x000000ff0cff7812 */ /* 0x000fe2000782c0ff */
[C---:B------:R-:W-:Y:S01]  /*9780*/  IMAD.IADD R7, R11.reuse, 0x1, R8 ;  /* 0x000000010b077824 */ /* 0x040fe200078e0208 */
[----:B------:R-:W-:Y:S01]  /*9790*/  ULDC.64 UR8, c[0x0][0x650] ;  /* 0x0001940000087ab9 */ /* 0x000fe20000000a00 */
[----:B------:R-:W-:Y:S01]  /*97a0*/  ISETP.GE.U32.AND P2, PT, R11, 0x3, PT ;  /* 0x000000030b00780c */ /* 0x000fe20003f46070 */
[----:B------:R-:W-:Y:S01]  /*97b0*/  BSSY B1, `(.L_x_157) ;  /* 0x000006b000017945 */ /* 0x000fe20003800000 */
[----:B------:R-:W-:Y:S01]  /*97c0*/  IMAD.MOV.U32 R20, RZ, RZ, -0x1 ;  /* 0xffffffffff147424 */ /* 0x000fe200078e00ff */
[----:B------:R-:W-:Y:S01]  /*97d0*/  ISETP.GT.U32.AND P0, PT, R7, 0x2, PT ;  /* 0x000000020700780c */ /* 0x000fe20003f04070 */
[----:B------:R-:W-:Y:S01]  /*97e0*/  IMAD.MOV.U32 R19, RZ, RZ, -0x1 ;  /* 0xffffffffff137424 */ /* 0x000fe200078e00ff */
[----:B------:R-:W-:Y:S02]  /*97f0*/  PRMT R12, RZ, 0x7610, R12 ;  /* 0x00007610ff0c7816 */ /* 0x000fe4000000000c */
[----:B------:R-:W-:-:S03]  /*9800*/  ISETP.LT.U32.AND P0, PT, R11, 0x3, P0 ;  /* 0x000000030b00780c */ /* 0x000fc60000701070 */
[----:B------:R-:W0:Y:S01]  /*9810*/  @P1 S2R R5, SR_CgaCtaId ;  /* 0x0000000000051919 */ /* 0x000e220000008800 */
[----:B------:R-:W-:-:S04]  /*9820*/  @P1 MOV R4, 0x400 ;  /* 0x0000040000041802 */ /* 0x000fc80000000f00 */
[----:B0-----:R-:W-:Y:S01]  /*9830*/  @P1 LEA R6, R5, R4, 0x18 ;  /* 0x0000000405061211 */ /* 0x001fe200078ec0ff */
[----:B------:R-:W-:Y:S01]  /*9840*/  IMAD.WIDE.U32 R4, R7, -0x55555555, RZ ;  /* 0xaaaaaaab07047825 */ /* 0x000fe200078e00ff */
[----:B------:R-:W-:Y:S02]  /*9850*/  SEL R4, RZ, 0x1, !P0 ;  /* 0x00000001ff047807 */ /* 0x000fe40004000000 */
[----:B------:R0:W-:Y:S01]  /*9860*/  @P1 SYNCS.ARRIVE.TRANS64.A1T0 RZ, [R6+URZ+0x48], RZ ;  /* 0x000048ff06ff19a7 */ /* 0x0001e2000810003f */
[----:B------:R-:W-:Y:S02]  /*9870*/  IADD3 R16, P1, R16, UR38, RZ ;  /* 0x0000002610107c10 */ /* 0x000fe4000ff3e0ff */
[----:B------:R-:W-:Y:S02]  /*9880*/  LOP3.LUT R3, R3, R4, RZ, 0x3c, !PT ;  /* 0x0000000403037212 */ /* 0x000fe400078e3cff */
[----:B------:R-:W-:Y:S02]  /*9890*/  IADD3.X R17, R17, UR40, RZ, P1, !PT ;  /* 0x0000002811117c10 */ /* 0x000fe40008ffe4ff */
[----:B------:R-:W-:-:S02]  /*98a0*/  ISETP.GE.U32.AND P0, PT, R16, UR8, PT ;  /* 0x0000000810007c0c */ /* 0x000fc4000bf06070 */
[----:B0-----:R-:W-:Y:S02]  /*98b0*/  SHF.R.U32.HI R6, RZ, 0x1, R5 ;  /* 0x00000001ff067819 */ /* 0x001fe40000011605 */
[----:B------:R-:W-:Y:S02]  /*98c0*/  ISETP.GE.U32.AND.EX P0, PT, R17, UR9, PT, P0 ;  /* 0x0000000911007c0c */ /* 0x000fe4000bf06100 */
[----:B------:R-:W-:Y:S01]  /*98d0*/  @P2 LOP3.LUT R3, R3, 0x1, R6, 0x78, !PT ;  /* 0x0000000103032812 */ /* 0x000fe200078e7806 */
[----:B------:R-:W-:Y:S01]  /*98e0*/  IMAD R8, R6, -0x3, R7 ;  /* 0xfffffffd06087824 */ /* 0x000fe200078e0207 */
[----:B------:R-:W-:Y:S01]  /*98f0*/  PRMT R4, RZ, 0x7610, R4 ;  /* 0x00007610ff047816 */ /* 0x000fe20000000004 */
[----:B------:R-:W-:-:S08]  /*9900*/  IMAD.MOV.U32 R7, RZ, RZ, -0x1 ;  /* 0xffffffffff077424 */ /* 0x000fd000078e00ff */
[----:B------:R-:W-:Y:S05]  /*9910*/  @P0 BRA `(.L_x_158) ;  /* 0x0000000400500947 */ /* 0x000fea0003800000 */
[----:B------:R-:W0:Y:S01]  /*9920*/  S2R R19, SR_CTAID.X ;  /* 0x0000000000137919 */ /* 0x000e220000002500 */
[----:B------:R-:W-:Y:S01]  /*9930*/  ULDC.64 UR8, c[0x0][0x628] ;  /* 0x00018a0000087ab9 */ /* 0x000fe20000000a00 */
[----:B------:R-:W1:Y:S01]  /*9940*/  LDC R20, c[0x0][0x144] ;  /* 0x00005100ff147b82 */ /* 0x000e620000000800 */
[----:B------:R-:W-:Y:S01]  /*9950*/  ISETP.NE.U32.AND P0, PT, RZ, UR8, PT ;  /* 0x00000008ff007c0c */ /* 0x000fe2000bf05070 */
[----:B------:R-:W2:Y:S01]  /*9960*/  S2R R14, SR_CTAID.Y ;  /* 0x00000000000e7919 */ /* 0x000ea20000002600 */
[----:B------:R-:W-:Y:S01]  /*9970*/  ULDC UR10, c[0x0][0x630] ;  /* 0x00018c00000a7ab9 */ /* 0x000fe20000000800 */
[----:B------:R-:W-:Y:S01]  /*9980*/  ULDC UR11, c[0x0][0x150] ;  /* 0x00005400000b7ab9 */ /* 0x000fe20000000800 */
[----:B------:R-:W-:Y:S01]  /*9990*/  ISETP.NE.AND.EX P0, PT, RZ, UR9, PT, P0 ;  /* 0x00000009ff007c0c */ /* 0x000fe2000bf05300 */
[----:B------:R-:W-:Y:S02]  /*99a0*/  IMAD.MOV.U32 R4, RZ, RZ, R16 ;  /* 0x000000ffff047224 */ /* 0x000fe400078e0010 */
[----:B------:R-:W-:Y:S01]  /*99b0*/  IMAD.MOV.U32 R5, RZ, RZ, R17 ;  /* 0x000000ffff057224 */ /* 0x000fe200078e0011 */
[----:B0-----:R-:W-:-:S09]  /*99c0*/  I2FP.F32.U32 R21, R19 ;  /* 0x0000001300157245 */ /* 0x001fd20000201000 */
[----:B------:R-:W-:Y:S05]  /*99d0*/  @!P0 BRA `(.L_x_159) ;  /* 0x0000000000288947 */ /* 0x000fea0003800000 */
[----:B------:R-:W-:Y:S02]  /*99e0*/  ULDC UR7, c[0x0][0x634] ;  /* 0x00018d0000077ab9 */ /* 0x000fe40000000800 */
[----:B------:R-:W-:-:S05]  /*99f0*/  IADD3 R5, P0, R16, UR7, RZ ;  /* 0x0000000710057c10 */ /* 0x000fca000ff1e0ff */
[----:B------:R-:W-:-:S04]  /*9a00*/  IMAD.X R15, RZ, RZ, R17, P0 ;  /* 0x000000ffff0f7224 */ /* 0x000fc800000e0611 */
[----:B------:R-:W-:-:S04]  /*9a10*/  IMAD.WIDE.U32 R6, R15, UR8, RZ ;  /* 0x000000080f067c25 */ /* 0x000fc8000f8e00ff */
[----:B------:R-:W-:-:S04]  /*9a20*/  IMAD.WIDE.U32 R6, P0, R5, UR9, R6 ;  /* 0x0000000905067c25 */ /* 0x000fc8000f800006 */
[----:B------:R-:W-:-:S04]  /*9a30*/  IMAD.WIDE.U32 R4, R5, UR8, RZ ;  /* 0x0000000805047c25 */ /* 0x000fc8000f8e00ff */
[----:B------:R-:W-:Y:S01]  /*9a40*/  IMAD.MOV.U32 R4, RZ, RZ, R7 ;  /* 0x000000ffff047224 */ /* 0x000fe200078e0007 */
[----:B------:R-:W-:Y:S01]  /*9a50*/  IADD3 RZ, P1, R5, R6, RZ ;  /* 0x0000000605ff7210 */ /* 0x000fe20007f3e0ff */
[----:B------:R-:W-:-:S04]  /*9a60*/  IMAD.X R5, RZ, RZ, RZ, P0 ;  /* 0x000000ffff057224 */ /* 0x000fc800000e06ff */
[----:B------:R-:W-:-:S08]  /*9a70*/  IMAD.WIDE.U32.X R4, R15, UR9, R4, P1 ;  /* 0x000000090f047c25 */ /* 0x000fd000088e0404 */
.L_x_159:
[----:B------:R-:W-:Y:S01]  /*9a80*/  FMUL R21, R21, UR11 ;  /* 0x0000000b15157c20 */ /* 0x000fe20008400000 */
[--C-:B------:R-:W-:Y:S01]  /*9a90*/  SHF.R.U64 R15, R4, UR10, R5.reuse ;  /* 0x0000000a040f7c19 */ /* 0x100fe20008001205 */
[----:B------:R-:W-:Y:S01]  /*9aa0*/  ULDC.64 UR8, c[0x0][0x620] ;  /* 0x0001880000087ab9 */ /* 0x000fe20000000a00 */
[----:B------:R-:W-:Y:S01]  /*9ab0*/  SHF.R.U32.HI R4, RZ, UR10, R5 ;  /* 0x0000000aff047c19 */ /* 0x000fe20008011605 */
[----:B------:R-:W-:Y:S01]  /*9ac0*/  ULDC.64 UR10, c[0x0][0x640] ;  /* 0x00019000000a7ab9 */ /* 0x000fe20000000a00 */
[----:B------:R-:W-:Y:S01]  /*9ad0*/  IADD3 R5, P0, RZ, -R15, RZ ;  /* 0x8000000fff057210 */ /* 0x000fe20007f1e0ff */
[----:B------:R-:W0:Y:S01]  /*9ae0*/  F2I.U32.TRUNC.NTZ R21, R21 ;  /* 0x0000001500157305 */ /* 0x000e22000020f000 */
[----:B------:R-:W-:-:S03]  /*9af0*/  ULDC UR7, c[0x0][0x618] ;  /* 0x0001860000077ab9 */ /* 0x000fc60000000800 */
[----:B------:R-:W-:Y:S01]  /*9b00*/  IMAD.X R4, RZ, RZ, ~R4, P0 ;  /* 0x000000ffff047224 */ /* 0x000fe200000e0e04 */
[----:B------:R-:W-:-:S03]  /*9b10*/  ISETP.NE.U32.AND P0, PT, RZ, UR10, PT ;  /* 0x0000000aff007c0c */ /* 0x000fc6000bf05070 */
[----:B------:R-:W-:Y:S01]  /*9b20*/  IMAD R4, R4, UR8, RZ ;  /* 0x0000000804047c24 */ /* 0x000fe2000f8e02ff */
[----:B------:R-:W-:-:S03]  /*9b30*/  ISETP.NE.AND.EX P0, PT, RZ, UR11, PT, P0 ;  /* 0x0000000bff007c0c */ /* 0x000fc6000bf05300 */
[C---:B------:R-:W-:Y:S02]  /*9b40*/  IMAD R7, R5.reuse, UR9, R4 ;  /* 0x0000000905077c24 */ /* 0x040fe4000f8e0204 */
[----:B------:R-:W-:Y:S01]  /*9b50*/  IMAD.WIDE.U32 R4, R5, UR8, R16 ;  /* 0x0000000805047c25 */ /* 0x000fe2000f8e0010 */
[----:B------:R-:W-:-:S03]  /*9b60*/  ULDC UR8, c[0x0][0x154] ;  /* 0x0000550000087ab9 */ /* 0x000fc60000000800 */
[----:B0-----:R-:W-:Y:S02]  /*9b70*/  IMAD.MOV R6, RZ, RZ, -R21 ;  /* 0x000000ffff067224 */ /* 0x001fe400078e0a15 */
[----:B------:R-:W0:Y:S01]  /*9b80*/  LDC R21, c[0x0][0x148] ;  /* 0x00005200ff157b82 */ /* 0x000e220000000800 */
[----:B------:R-:W-:Y:S02]  /*9b90*/  IMAD.IADD R5, R5, 0x1, R7 ;  /* 0x0000000105057824 */ /* 0x000fe400078e0207 */
[----:B-1----:R-:W-:Y:S01]  /*9ba0*/  IMAD R19, R20, R6, R19 ;  /* 0x0000000614137224 */ /* 0x002fe200078e0213 */
[----:B--2---:R-:W-:Y:S02]  /*9bb0*/  I2FP.F32.U32 R6, R14 ;  /* 0x0000000e00067245 */ /* 0x004fe40000201000 */
[--C-:B------:R-:W-:Y:S02]  /*9bc0*/  SHF.R.U64 R20, R4, UR7, R5.reuse ;  /* 0x0000000704147c19 */ /* 0x100fe40008001205 */
[----:B------:R-:W-:Y:S01]  /*9bd0*/  SHF.R.U32.HI R5, RZ, UR7, R5 ;  /* 0x00000007ff057c19 */ /* 0x000fe20008011605 */
[----:B------:R-:W-:Y:S01]  /*9be0*/  FMUL R6, R6, UR8 ;  /* 0x0000000806067c20 */ /* 0x000fe20008400000 */
[----:B------:R-:W-:-:S02]  /*9bf0*/  ULDC UR7, c[0x0][0x608] ;  /* 0x0001820000077ab9 */ /* 0x000fc40000000800 */
[--C-:B------:R-:W-:Y:S01]  /*9c00*/  SHF.R.U64 R23, R20, UR7, R5.reuse ;  /* 0x0000000714177c19 */ /* 0x100fe20008001205 */
[----:B------:R1:W2:Y:S01]  /*9c10*/  F2I.U32.TRUNC.NTZ R24, R6 ;  /* 0x0000000600187305 */ /* 0x0002a2000020f000 */
[----:B------:R-:W-:Y:S01]  /*9c20*/  SHF.R.U32.HI R4, RZ, UR7, R5 ;  /* 0x00000007ff047c19 */ /* 0x000fe20008011605 */
[----:B------:R-:W-:-:S03]  /*9c30*/  ULDC UR7, c[0x0][0x658] ;  /* 0x0001960000077ab9 */ /* 0x000fc60000000800 */
[--C-:B------:R-:W-:Y:S02]  /*9c40*/  SHF.R.U64 R22, R23, UR7, R4.reuse ;  /* 0x0000000717167c19 */ /* 0x100fe40008001204 */
[----:B------:R-:W-:-:S03]  /*9c50*/  SHF.R.U32.HI R25, RZ, UR7, R4 ;  /* 0x00000007ff197c19 */ /* 0x000fc60008011604 */
[----:B------:R-:W-:Y:S02]  /*9c60*/  IMAD.MOV.U32 R4, RZ, RZ, R22 ;  /* 0x000000ffff047224 */ /* 0x000fe400078e0016 */
[----:B------:R-:W-:Y:S01]  /*9c70*/  IMAD.MOV.U32 R5, RZ, RZ, R25 ;  /* 0x000000ffff057224 */ /* 0x000fe200078e0019 */
[----:B-1----:R-:W-:Y:S06]  /*9c80*/  @!P0 BRA `(.L_x_160) ;  /* 0x0000000000288947 */ /* 0x002fec0003800000 */
        /* <DEDUP_REMOVED lines=10> */
.L_x_160:
[----:B------:R-:W-:Y:S01]  /*9d30*/  ISETP.NE.AND P0, PT, R2, 0x1, PT ;  /* 0x000000010200780c */ /* 0x000fe20003f05270 */
[----:B------:R-:W-:Y:S01]  /*9d40*/  ULDC UR7, c[0x0][0x648] ;  /* 0x0001920000077ab9 */ /* 0x000fe20000000800 */
[----:B------:R-:W-:Y:S01]  /*9d50*/  LOP3.LUT R23, R23, UR6, RZ, 0xc0, !PT ;  /* 0x0000000617177c12 */ /* 0x000fe2000f8ec0ff */
[----:B--2---:R-:W-:Y:S01]  /*9d60*/  IMAD.MOV R24, RZ, RZ, -R24 ;  /* 0x000000ffff187224 */ /* 0x004fe200078e0a18 */
[----:B------:R-:W-:Y:S01]  /*9d70*/  SHF.R.U64 R4, R4, UR7, R5 ;  /* 0x0000000704047c19 */ /* 0x000fe20008001205 */
[----:B------:R-:W-:Y:S01]  /*9d80*/  ULDC UR7, c[0x0][0x638] ;  /* 0x00018e0000077ab9 */ /* 0x000fe20000000800 */
[----:B------:R-:W-:Y:S01]  /*9d90*/  LOP3.LUT R7, R20, UR4, RZ, 0xc0, !PT ;  /* 0x0000000414077c12 */ /* 0x000fe2000f8ec0ff */
[----:B------:R-:W-:Y:S02]  /*9da0*/  ULDC UR8, c[0x0][0x610] ;  /* 0x0001840000087ab9 */ /* 0x000fe40000000800 */
[----:B------:R-:W-:Y:S02]  /*9db0*/  IMAD.MOV R5, RZ, RZ, -R4 ;  /* 0x000000ffff057224 */ /* 0x000fe400078e0a04 */
[----:B------:R-:W-:-:S02]  /*9dc0*/  IMAD R4, R4, UR5, R23 ;  /* 0x0000000504047c24 */ /* 0x000fc4000f8e0217 */
[----:B0-----:R-:W-:Y:S02]  /*9dd0*/  @P0 IMAD R19, R21, R24, R14 ;  /* 0x0000001815130224 */ /* 0x001fe400078e020e */
[----:B------:R-:W-:Y:S01]  /*9de0*/  IMAD R22, R5, UR7, R22 ;  /* 0x0000000705167c24 */ /* 0x000fe2000f8e0216 */
[----:B------:R-:W-:Y:S01]  /*9df0*/  ULDC UR7, c[0x0][0x600] ;  /* 0x0001800000077ab9 */ /* 0x000fe20000000800 */
[----:B------:R-:W-:Y:S02]  /*9e00*/  IMAD R20, R4, UR8, R19 ;  /* 0x0000000804147c24 */ /* 0x000fe4000f8e0213 */
[----:B------:R-:W-:Y:S02]  /*9e10*/  IMAD R5, R22, UR7, R7 ;  /* 0x0000000716057c24 */ /* 0x000fe4000f8e0207 */
[----:B------:R-:W-:Y:S02]  /*9e20*/  IMAD.MOV.U32 R4, RZ, RZ, 0x1 ;  /* 0x00000001ff047424 */ /* 0x000fe400078e00ff */
[----:B------:R-:W-:Y:S01]  /*9e30*/  IMAD.MOV.U32 R7, RZ, RZ, R15 ;  /* 0x000000ffff077224 */ /* 0x000fe200078e000f */
[----:B------:R-:W-:-:S02]  /*9e40*/  SEL R19, R5, R20, !P0 ;  /* 0x0000001405137207 */ /* 0x000fc40004000000 */
[----:B------:R-:W-:-:S07]  /*9e50*/  SEL R20, R20, R5, !P0 ;  /* 0x0000000514147207 */ /* 0x000fce0004000000 */
.L_x_158:
[----:B------:R-:W-:Y:S05]  /*9e60*/  BSYNC B1 ;  /* 0x0000000000017941 */ /* 0x000fea0003800000 */
.L_x_157:
[----:B------:R-:W-:-:S13]  /*9e70*/  LOP3.LUT P0, RZ, R4, 0xff, RZ, 0xc0, !PT ;  /* 0x000000ff04ff7812 */ /* 0x000fda000780c0ff */
[----:B------:R-:W-:Y:S05]  /*9e80*/  @P0 BRA `(.L_x_161) ;  /* 0xfffffff4000c0947 */ /* 0x000fea000383ffff */
[----:B------:R-:W-:Y:S05]  /*9e90*/  BSYNC B0 ;  /* 0x0000000000007941 */ /* 0x000fea0003800000 */
.L_x_150:
[----:B------:R-:W-:-:S03]  /*9ea0*/  UMOV UR7, 0xffffffff ;  /* 0xffffffff00077882 */ /* 0x000fc60000000000 */
[----:B------:R-:W-:Y:S05]  /*9eb0*/  BRA.DIV UR7, `(.L_x_162) ;  /* 0x0000000207f07947 */ /* 0x000fea000b800000 */
[----:B------:R-:W-:-:S13]  /*9ec0*/  ELECT P6, URZ, PT ;  /* 0x00000000003f782f */ /* 0x000fda00038c0000 */
.L_x_175:
[----:B------:R-:W-:Y:S04]  /*9ed0*/  BSSY B0, `(.L_x_163) ;  /* 0x0000022000007945 */ /* 0x000fe80003800000 */
[----:B------:R-:W-:Y:S05]  /*9ee0*/  @!P6 BRA `(.L_x_164) ;  /* 0x000000000080e947 */ /* 0x000fea0003800000 */
[----:B------:R-:W-:-:S04]  /*9ef0*/  LOP3.LUT R18, R18, 0x2, RZ, 0xfc, !PT ;  /* 0x0000000212127812 */ /* 0x000fc800078efcff */
[----:B------:R-:W-:-:S13]  /*9f00*/  ISETP.NE.AND P0, PT, R18, 0x3, PT ;  /* 0x000000031200780c */ /* 0x000fda0003f05270 */
[----:B------:R-:W-:Y:S05]  /*9f10*/  @!P0 BRA `(.L_x_165) ;  /* 0x0000000000048947 */ /* 0x000fea0003800000 */
[----:B------:R-:W-:Y:S01]  /*9f20*/  BPT.TRAP 0x1 ;  /* 0x000000040000795c */ /* 0x000fe20000300000 */
.L_x_165:
[----:B------:R-:W0:Y:S01]  /*9f30*/  S2R R5, SR_CgaCtaId ;  /* 0x0000000000057919 */ /* 0x000e220000008800 */
[----:B------:R-:W-:Y:S02]  /*9f40*/  MOV R0, 0x400 ;  /* 0x0000040000007802 */ /* 0x000fe40000000f00 */
[----:B------:R-:W-:Y:S02]  /*9f50*/  SHF.L.U32 R2, R3, 0x1f, RZ ;  /* 0x0000001f03027819 */ /* 0x000fe400000006ff */
[----:B0-----:R-:W-:-:S05]  /*9f60*/  LEA R5, R5, R0, 0x18 ;  /* 0x0000000005057211 */ /* 0x001fca00078ec0ff */
[----:B------:R-:W-:-:S04]  /*9f70*/  VIADD R5, R5, 0x18 ;  /* 0x0000001805057836 */ /* 0x000fc80000000000 */
[C---:B------:R-:W-:Y:S02]  /*9f80*/  IMAD R7, R8.reuse, 0x8, R5 ;  /* 0x0000000808077824 */ /* 0x040fe400078e0205 */
[----:B------:R-:W-:Y:S02]  /*9f90*/  VIADD R8, R8, 0x1 ;  /* 0x0000000108087836 */ /* 0x000fe40000000000 */
[----:B------:R-:W0:Y:S03]  /*9fa0*/  SYNCS.PHASECHK.TRANS64.TRYWAIT P0, [R7+URZ], R2 ;  /* 0x00000002070075a7 */ /* 0x000e26000800017f */
[----:B------:R-:W-:-:S04]  /*9fb0*/  ISETP.NE.AND P1, PT, R8, 0x3, PT ;  /* 0x000000030800780c */ /* 0x000fc80003f25270 */
[----:B------:R-:W-:Y:S02]  /*9fc0*/  SEL R0, RZ, 0x1, P1 ;  /* 0x00000001ff007807 */ /* 0x000fe40000800000 */
[----:B------:R-:W-:Y:S02]  /*9fd0*/  SEL R8, R8, RZ, P1 ;  /* 0x000000ff08087207 */ /* 0x000fe40000800000 */
[----:B------:R-:W-:-:S03]  /*9fe0*/  LOP3.LUT R9, R3, R0, RZ, 0x3c, !PT ;  /* 0x0000000003097212 */ /* 0x000fc600078e3cff */
[----:B------:R-:W-:Y:S01]  /*9ff0*/  IMAD R4, R8, 0x8, R5 ;  /* 0x0000000808047824 */ /* 0x000fe200078e0205 */
[----:B------:R-:W-:Y:S01]  /*a000*/  SHF.L.U32 R3, R9, 0x1f, RZ ;  /* 0x0000001f09037819 */ /* 0x000fe200000006ff */
[----:B0-----:R-:W-:Y:S06]  /*a010*/  @!P0 BRA `(.L_x_166) ;  /* 0x0000000000b88947 */ /* 0x001fec0003800000 */
.L_x_176:
[----:B------:R-:W1:Y:S01]  /*a020*/  SYNCS.PHASECHK.TRANS64.TRYWAIT P0, [R4+URZ], R3 ;  /* 0x00000003040075a7 */ /* 0x000e62000800017f */
[----:B------:R-:W-:-:S05]  /*a030*/  VIADD R0, R8, 0x1 ;  /* 0x0000000108007836 */ /* 0x000fca0000000000 */
[----:B------:R-:W-:-:S04]  /*a040*/  ISETP.NE.AND P1, PT, R0, 0x3, PT ;  /* 0x000000030000780c */ /* 0x000fc80003f25270 */
[----:B0-----:R-:W-:Y:S02]  /*a050*/  SEL R2, RZ, 0x1, P1 ;  /* 0x00000001ff027807 */ /* 0x001fe40000800000 */
[----:B------:R-:W-:Y:S02]  /*a060*/  SEL R0, R0, RZ, P1 ;  /* 0x000000ff00007207 */ /* 0x000fe40000800000 */
[----:B------:R-:W-:Y:S01]  /*a070*/  LOP3.LUT R2, R9, R2, RZ, 0x3c, !PT ;  /* 0x0000000209027212 */ /* 0x000fe200078e3cff */
[----:B-1----:R-:W-:Y:S06]  /*a080*/  @!P0 BRA `(.L_x_167) ;  /* 0x0000000000b08947 */ /* 0x002fec0003800000 */
.L_x_177:
[----:B------:R-:W-:Y:S01]  /*a090*/  IMAD R5, R0, 0x8, R5 ;  /* 0x0000000800057824 */ /* 0x000fe200078e0205 */
[----:B------:R-:W-:-:S07]  /*a0a0*/  SHF.L.U32 R0, R2, 0x1f, RZ ;  /* 0x0000001f02007819 */ /* 0x000fce00000006ff */
.L_x_168:
[----:B-1----:R1:W2:Y:S02]  /*a0b0*/  SYNCS.PHASECHK.TRANS64.TRYWAIT P0, [R5+URZ], R0 ;  /* 0x00000000050075a7 */ /* 0x0022a4000800017f */
[----:B--2---:R-:W-:Y:S05]  /*a0c0*/  @!P0 NANOSLEEP.SYNCS 0x989680 ;  /* 0x009896800000895d */ /* 0x004fea0003900000 */
[----:B------:R-:W2:Y:S02]  /*a0d0*/  @!P0 SYNCS.PHASECHK.TRANS64 P0, [R5+URZ], R0 ;  /* 0x00000000050085a7 */ /* 0x000ea4000800007f */
[----:B--2---:R-:W-:Y:S05]  /*a0e0*/  @!P0 BRA `(.L_x_168) ;  /* 0xfffffffc00f08947 */ /* 0x004fea000383ffff */
.L_x_164:
[----:B------:R-:W-:Y:S05]  /*a0f0*/  BSYNC B0 ;  /* 0x0000000000007941 */ /* 0x000fea0003800000 */
.L_x_163:
[----:B------:R-:W-:Y:S05]  /*a100*/  EXIT ;  /* 0x000000000000794d */ /* 0x000fea0003800000 */
.L_x_21:
[----:B-1----:R1:W2:Y:S02]  /*a110*/  SYNCS.PHASECHK.TRANS64.TRYWAIT P1, [R3+URZ], R0 ;  /* 0x00000000030075a7 */ /* 0x0022a4000802017f */
[----:B--2---:R-:W-:Y:S05]  /*a120*/  @!P1 NANOSLEEP.SYNCS 0x989680 ;  /* 0x009896800000995d */ /* 0x004fea0003900000 */
[----:B------:R-:W2:Y:S02]  /*a130*/  @!P1 SYNCS.PHASECHK.TRANS64 P1, [R3+URZ], R0 ;  /* 0x00000000030095a7 */ /* 0x000ea4000802007f */
[----:B--2---:R-:W-:Y:S05]  /*a140*/  @!P1 BRA `(.L_x_21) ;  /* 0xfffffffc00f09947 */ /* 0x004fea000383ffff */
[----:B------:R-:W-:Y:S05]  /*a150*/  BRA `(.L_x_20) ;  /* 0xffffff7400847947 */ /* 0x000fea000383ffff */
.L_x_26:
[----:B-1----:R1:W2:Y:S02]  /*a160*/  SYNCS.PHASECHK.TRANS64.TRYWAIT P1, [R5+URZ], R4 ;  /* 0x00000004050075a7 */ /* 0x0022a4000802017f */
[----:B--2---:R-:W-:Y:S05]  /*a170*/  @!P1 NANOSLEEP.SYNCS 0x989680 ;  /* 0x009896800000995d */ /* 0x004fea0003900000 */
[----:B------:R-:W2:Y:S02]  /*a180*/  @!P1 SYNCS.PHASECHK.TRANS64 P1, [R5+URZ], R4 ;  /* 0x00000004050095a7 */ /* 0x000ea4000802007f */
[----:B--2---:R-:W-:Y:S05]  /*a190*/  @!P1 BRA `(.L_x_26) ;  /* 0xfffffffc00f09947 */ /* 0x004fea000383ffff */
[----:B------:R-:W-:Y:S05]  /*a1a0*/  BRA `(.L_x_25) ;  /* 0xffffff9000107947 */ /* 0x000fea000383ffff */
.L_x_151:
[----:B------:R-:W-:Y:S01]  /*a1b0*/  BSSY B1, `(.L_x_169) ;  /* 0x0000006000017945 */ /* 0x000fe20003800000 */
[----:B------:R-:W-:-:S07]  /*a1c0*/  IMAD.MOV.U32 R15, RZ, RZ, -0x1 ;  /* 0xffffffffff0f7424 */ /* 0x000fce00078e00ff */
[----:B------:R-:W-:Y:S05]  /*a1d0*/  WARPSYNC.COLLECTIVE R15, `(.L_x_170) ;  /* 0x000000000f0c7348 */ /* 0x000fea0003c00000 */
[----:B------:R-:W-:Y:S02]  /*a1e0*/  ELECT P6, UR62, PT ;  /* 0x00000000003e782f */ /* 0x000fe400038c0000 */
[----:B------:R-:W-:Y:S01]  /*a1f0*/  MOV R14, UR62 ;  /* 0x0000003e000e7c02 */ /* 0x000fe20008000f00 */
[----:B------:R-:W-:Y:S10]  /*a200*/  ENDCOLLECTIVE ;  /* 0x000000000000791b */ /* 0x000ff40003800000 */
.L_x_170:
[----:B------:R-:W-:Y:S05]  /*a210*/  BSYNC B1 ;  /* 0x0000000000017941 */ /* 0x000fea0003800000 */
.L_x_169:
[----:B------:R-:W-:Y:S05]  /*a220*/  BRA `(.L_x_171) ;  /* 0xfffffff000307947 */ /* 0x000fea000383ffff */
.L_x_154:
[----:B0-----:R0:W1:Y:S02]  /*a230*/  SYNCS.PHASECHK.TRANS64.TRYWAIT P0, [R21+URZ+0x18], R6 ;  /* 0x00001806150075a7 */ /* 0x001064000800017f */
[----:B-1----:R-:W-:Y:S05]  /*a240*/  @!P0 NANOSLEEP.SYNCS 0x989680 ;  /* 0x009896800000895d */ /* 0x002fea0003900000 */
[----:B------:R-:W1:Y:S02]  /*a250*/  @!P0 SYNCS.PHASECHK.TRANS64 P0, [R21+URZ+0x18], R6 ;  /* 0x00001806150085a7 */ /* 0x000e64000800007f */
[----:B-1----:R-:W-:Y:S05]  /*a260*/  @!P0 BRA `(.L_x_154) ;  /* 0xfffffffc00f08947 */ /* 0x002fea000383ffff */
[----:B------:R-:W-:Y:S05]  /*a270*/  BRA `(.L_x_172) ;  /* 0xfffffff0006c7947 */ /* 0x000fea000383ffff */
.L_x_162:
[----:B------:R-:W-:Y:S01]  /*a280*/  BSSY B0, `(.L_x_173) ;  /* 0x0000006000007945 */ /* 0x000fe20003800000 */
[----:B------:R-:W-:-:S07]  /*a290*/  IMAD.MOV.U32 R15, RZ, RZ, -0x1 ;  /* 0xffffffffff0f7424 */ /* 0x000fce00078e00ff */
[----:B------:R-:W-:Y:S05]  /*a2a0*/  WARPSYNC.COLLECTIVE R15, `(.L_x_174) ;  /* 0x000000000f0c7348 */ /* 0x000fea0003c00000 */
[----:B------:R-:W-:Y:S02]  /*a2b0*/  ELECT P6, UR62, PT ;  /* 0x00000000003e782f */ /* 0x000fe400038c0000 */
[----:B------:R-:W-:Y:S01]  /*a2c0*/  MOV R14, UR62 ;  /* 0x0000003e000e7c02 */ /* 0x000fe20008000f00 */
[----:B------:R-:W-:Y:S10]  /*a2d0*/  ENDCOLLECTIVE ;  /* 0x000000000000791b */ /* 0x000ff40003800000 */
.L_x_174:
[----:B------:R-:W-:Y:S05]  /*a2e0*/  BSYNC B0 ;  /* 0x0000000000007941 */ /* 0x000fea0003800000 */
.L_x_173:
[----:B------:R-:W-:Y:S05]  /*a2f0*/  BRA `(.L_x_175) ;  /* 0xfffffff800f47947 */ /* 0x000fea000383ffff */
.L_x_166:
[----:B0-----:R0:W1:Y:S02]  /*a300*/  SYNCS.PHASECHK.TRANS64.TRYWAIT P0, [R7+URZ], R2 ;  /* 0x00000002070075a7 */ /* 0x001064000800017f */
[----:B-1----:R-:W-:Y:S05]  /*a310*/  @!P0 NANOSLEEP.SYNCS 0x989680 ;  /* 0x009896800000895d */ /* 0x002fea0003900000 */
[----:B------:R-:W1:Y:S02]  /*a320*/  @!P0 SYNCS.PHASECHK.TRANS64 P0, [R7+URZ], R2 ;  /* 0x00000002070085a7 */ /* 0x000e64000800007f */
[----:B-1----:R-:W-:Y:S05]  /*a330*/  @!P0 BRA `(.L_x_166) ;  /* 0xfffffffc00f08947 */ /* 0x002fea000383ffff */
[----:B------:R-:W-:Y:S05]  /*a340*/  BRA `(.L_x_176) ;  /* 0xfffffffc00347947 */ /* 0x000fea000383ffff */
.L_x_167:
[----:B0-----:R0:W1:Y:S02]  /*a350*/  SYNCS.PHASECHK.TRANS64.TRYWAIT P0, [R4+URZ], R3 ;  /* 0x00000003040075a7 */ /* 0x001064000800017f */
[----:B-1----:R-:W-:Y:S05]  /*a360*/  @!P0 NANOSLEEP.SYNCS 0x989680 ;  /* 0x009896800000895d */ /* 0x002fea0003900000 */
[----:B------:R-:W1:Y:S02]  /*a370*/  @!P0 SYNCS.PHASECHK.TRANS64 P0, [R4+URZ], R3 ;  /* 0x00000003040085a7 */ /* 0x000e64000800007f */
[----:B-1----:R-:W-:Y:S05]  /*a380*/  @!P0 BRA `(.L_x_167) ;  /* 0xfffffffc00f08947 */ /* 0x002fea000383ffff */
[----:B------:R-:W-:Y:S05]  /*a390*/  BRA `(.L_x_177) ;  /* 0xfffffffc003c7947 */ /* 0x000fea000383ffff */
.L_x_178:
[----:B------:R-:W-:-:S00]  /*a3a0*/  BRA `(.L_x_178) ;  /* 0xfffffffc00fc7947 */ /* 0x000fc0000383ffff */
[----:B------:R-:W-:-:S00]  /*a3b0*/  NOP ;  /* 0x0000000000007918 */ /* 0x000fc00000000000 */
        /* <DEDUP_REMOVED lines=12> */
.L_x_179:


//--------------------- .nv.global.init           --------------------------
	.section	.nv.global.init,"aw",@progbits
.nv.global.init:
	.type		$str$22,@object
	.size		$str$22,($str$23 - $str$22)
$str$22:
        /*0000*/ 	.byte	0x6b, 0x5f, 0x74, 0x69, 0x6c, 0x65, 0x5f, 0x63, 0x6f, 0x75, 0x6e, 0x74, 0x20, 0x3e, 0x3d, 0x20
        /*0010*/ 	.byte	0x31, 0x00
	.type		$str$23,@object
	.size		$str$23,(__unnamed_1 - $str$23)
$str$23:
        /*0012*/ 	.byte	0x2f, 0x74, 0x6d, 0x70, 0x2f, 0x63, 0x75, 0x74, 0x6c, 0x61, 0x73, 0x73, 0x5f, 0x73, 0x77, 0x65
        /*0022*/ 	.byte	0x65, 0x70, 0x5f, 0x73, 0x72, 0x63, 0x2f, 0x69, 0x6e, 0x63, 0x6c, 0x75, 0x64, 0x65, 0x2f, 0x63
        /*0032*/ 	.byte	0x75, 0x74, 0x6c, 0x61, 0x73, 0x73, 0x2f, 0x67, 0x65, 0x6d, 0x6d, 0x2f, 0x63, 0x6f, 0x6c, 0x6c
        /*0042*/ 	.byte	0x65, 0x63, 0x74, 0x69, 0x76, 0x65, 0x2f, 0x73, 0x6d, 0x39, 0x30, 0x5f, 0x6d, 0x6d, 0x61, 0x5f
        /*0052*/ 	.byte	0x74, 0x6d, 0x61, 0x5f, 0x67, 0x6d, 0x6d, 0x61, 0x5f, 0x73, 0x73, 0x5f, 0x77, 0x61, 0x72, 0x70
        /*0062*/ 	.byte	0x73, 0x70, 0x65, 0x63, 0x69, 0x61, 0x6c, 0x69, 0x7a, 0x65, 0x64, 0x2e, 0x68, 0x70, 0x70, 0x00
	.type		__unnamed_1,@object
	.size		__unnamed_1,(.L_0 - __unnamed_1)
__unnamed_1:
        /*0072*/ 	.byte	0x76, 0x6f, 0x69, 0x64, 0x20, 0x63, 0x75, 0x74, 0x6c, 0x61, 0x73, 0x73, 0x3a, 0x3a, 0x67, 0x65
        /* <DEDUP_REMOVED lines=180> */
        /*0bc2*/ 	.byte	0x74, 0x79, 0x5d, 0x00
.L_0:


//--------------------- .nv.shared._ZN7cutlass13device_kernelINS_4gemm6kernel13GemmUniversalIN4cute5tupleIJiiiiEEENS1_10collective13CollectiveMmaINS1_34MainloopSm90TmaGmmaWarpSpecializedILi3ENS5_IJNS4_1CILi2EEENSA_ILi1EEESC_EEENS1_35KernelTmaWarpSpecializedCooperativeEEENS5_IJNSA_ILi128EEENSA_ILi112EEESG_EEENS_6half_tENS5_IJlSC_lEEESJ_SK_NS4_8TiledMMAINS4_8MMA_AtomIJNS4_4SM904GMMA25MMA_64x16x16_F32F16F16_SSILNSO_5MajorE0ELSQ_0ELNSO_7ScaleInE1ELSR_1EEEEEENS4_6LayoutISD_NS5_IJSC_NSA_ILi0EEESV_EEEEENS5_IJNS4_10UnderscoreESY_SY_EEEEENS4_13SM90_TMA_LOADENS4_14ComposedLayoutINS4_7SwizzleILi3ELi4ELi3EEENS4_18smem_ptr_flag_bitsILi16EEENSU_INS5_IJNSA_ILi8EEENSA_ILi64EEEEEENS5_IJS18_SC_EEEEEEEvNS4_8identityENS4_23SM90_TMA_LOAD_MULTICASTES1C_vS1D_EENS_8epilogue10collective6detail29Sm90TmaWarpSpecializedAdapterINS1H_15DefaultEpilogueISJ_SK_SK_NS1G_6thread17LinearCombinationISJ_Li1EffLNS1L_9ScaleType4KindE0ELNS_15FloatRoundStyleE2ESJ_EENS1_15EpilogueDefaultEEEEEvvEEEEvNT_6ParamsE --------------------------
	.section	.nv.shared._ZN7cutlass13device_kernelINS_4gemm6kernel13GemmUniversalIN4cute5tupleIJiiiiEEENS1_10collective13CollectiveMmaINS1_34MainloopSm90TmaGmmaWarpSpecializedILi3ENS5_IJNS4_1CILi2EEENSA_ILi1EEESC_EEENS1_35KernelTmaWarpSpecializedCooperativeEEENS5_IJNSA_ILi128EEENSA_ILi112EEESG_EEENS_6half_tENS5_IJlSC_lEEESJ_SK_NS4_8TiledMMAINS4_8MMA_AtomIJNS4_4SM904GMMA25MMA_64x16x16_F32F16F16_SSILNSO_5MajorE0ELSQ_0ELNSO_7ScaleInE1ELSR_1EEEEEENS4_6LayoutISD_NS5_IJSC_NSA_ILi0EEESV_EEEEENS5_IJNS4_10UnderscoreESY_SY_EEEEENS4_13SM90_TMA_LOADENS4_14ComposedLayoutINS4_7SwizzleILi3ELi4ELi3EEENS4_18smem_ptr_flag_bitsILi16EEENSU_INS5_IJNSA_ILi8EEENSA_ILi64EEEEEENS5_IJS18_SC_EEEEEEEvNS4_8identityENS4_23SM90_TMA_LOAD_MULTICASTES1C_vS1D_EENS_8epilogue10collective6detail29Sm90TmaWarpSpecializedAdapterINS1H_15DefaultEpilogueISJ_SK_SK_NS1G_6thread17LinearCombinationISJ_Li1EffLNS1L_9ScaleType4KindE0ELNS_15FloatRoundStyleE2ESJ_EENS1_15EpilogueDefaultEEEEEvvEEEEvNT_6ParamsE,"aw",@nobits
	.sectionflags	@""
	.align	16
	.zero		1024


//--------------------- .nv.shared.reserved.0     --------------------------
	.section	.nv.shared.reserved.0,"aw",@nobits
	.weak		__nv_reservedSMEM_offset_0_alias
	.size		__nv_reservedSMEM_offset_0_alias, 0, 0
	.other		__nv_reservedSMEM_offset_0_alias,@"STO_CUDA_RESERVED_SHARED STV_DEFAULT"
__nv_reservedSMEM_offset_0_alias:
	.zero		0


//--------------------- .nv.global                --------------------------
	.section	.nv.global,"aw",@nobits
.nv.global:
	.type		_ZN40_INTERNAL_1c2c95af_4_k_cu_db41ea2d_153894cute1_E,@object
	.size		_ZN40_INTERNAL_1c2c95af_4_k_cu_db41ea2d_153894cute1_E,(_ZN40_INTERNAL_1c2c95af_4_k_cu_db41ea2d_153894cuda3std3__45__cpo6cbeginE - _ZN40_INTERNAL_1c2c95af_4_k_cu_db41ea2d_153894cute1_E)
_ZN40_INTERNAL_1c2c95af_4_k_cu_db41ea2d_153894cute1_E:
	.zero		1
	.type		_ZN40_INTERNAL_1c2c95af_4_k_cu_db41ea2d_153894cuda3std3__45__cpo6cbeginE,@object
	.size		_ZN40_INTERNAL_1c2c95af_4_k_cu_db41ea2d_153894cuda3std3__45__cpo6cbeginE,(_ZN40_INTERNAL_1c2c95af_4_k_cu_db41ea2d_153894cuda3std3__48in_placeE - _ZN40_INTERNAL_1c2c95af_4_k_cu_db41ea2d_153894cuda3std3__45__cpo6cbeginE)
_ZN40_INTERNAL_1c2c95af_4_k_cu_db41ea2d_153894cuda3std3__45__cpo6cbeginE:
	.zero		1
	.type		_ZN40_INTERNAL_1c2c95af_4_k_cu_db41ea2d_153894cuda3std3__48in_placeE,@object
	.size		_ZN40_INTERNAL_1c2c95af_4_k_cu_db41ea2d_153894cuda3std3__48in_placeE,(_ZN40_INTERNAL_1c2c95af_4_k_cu_db41ea2d_153894cuda3std6ranges3__45__cpo9iter_moveE - _ZN40_INTERNAL_1c2c95af_4_k_cu_db41ea2d_153894cuda3std3__48in_placeE)
_ZN40_INTERNAL_1c2c95af_4_k_cu_db41ea2d_153894cuda3std3__48in_placeE:
	.zero		1
	.type		_ZN40_INTERNAL_1c2c95af_4_k_cu_db41ea2d_153894cuda3std6ranges3__45__cpo9iter_moveE,@object
	.size		_ZN40_INTERNAL_1c2c95af_4_k_cu_db41ea2d_153894cuda3std6ranges3__45__cpo9iter_moveE,(_ZN40_INTERNAL_1c2c95af_4_k_cu_db41ea2d_153894cuda3std3__45__cpo5beginE - _ZN40_INTERNAL_1c2c95af_4_k_cu_db41ea2d_153894cuda3std6ranges3__45__cpo9iter_moveE)
_ZN40_INTERNAL_1c2c95af_4_k_cu_db41ea2d_153894cuda3std6ranges3__45__cpo9iter_moveE:
	.zero		1
	.type		_ZN40_INTERNAL_1c2c95af_4_k_cu_db41ea2d_153894cuda3std3__45__cpo5beginE,@object
	.size		_ZN40_INTERNAL_1c2c95af_4_k_cu_db41ea2d_153894cuda3std3__45__cpo5beginE,(_ZN40_INTERNAL_1c2c95af_4_k_cu_db41ea2d_153894cuda3std3__442_GLOBAL__N__1c2c95af_4_k_cu_db41ea2d_153896ignoreE - _ZN40_INTERNAL_1c2c95af_4_k_cu_db41ea2d_153894cuda3std3__45__cpo5beginE)
_ZN40_INTERNAL_1c2c95af_4_k_cu_db41ea2d_153894cuda3std3__45__cpo5beginE:
	.zero		1
	.type		_ZN40_INTERNAL_1c2c95af_4_k_cu_db41ea2d_153894cuda3std3__442_GLOBAL__N__1c2c95af_4_k_cu_db41ea2d_153896ignoreE,@object
	.size		_ZN40_INTERNAL_1c2c95af_4_k_cu_db41ea2d_153894cuda3std3__442_GLOBAL__N__1c2c95af_4_k_cu_db41ea2d_153896ignoreE,(_ZN40_INTERNAL_1c2c95af_4_k_cu_db41ea2d_153894cute7productE - _ZN40_INTERNAL_1c2c95af_4_k_cu_db41ea2d_153894cuda3std3__442_GLOBAL__N__1c2c95af_4_k_cu_db41ea2d_153896ignoreE)
_ZN40_INTERNAL_1c2c95af_4_k_cu_db41ea2d_153894cuda3std3__442_GLOBAL__N__1c2c95af_4_k_cu_db41ea2d_153896ignoreE:
	.zero		1
	.type		_ZN40_INTERNAL_1c2c95af_4_k_cu_db41ea2d_153894cute7productE,@object
	.size		_ZN40_INTERNAL_1c2c95af_4_k_cu_db41ea2d_153894cute7productE,(_ZN40_INTERNAL_1c2c95af_4_k_cu_db41ea2d_153894cuda3std3__45__cpo3endE - _ZN40_INTERNAL_1c2c95af_4_k_cu_db41ea2d_153894cute7productE)
_ZN40_INTERNAL_1c2c95af_4_k_cu_db41ea2d_153894cute7productE:
	.zero		1
	.type		_ZN40_INTERNAL_1c2c95af_4_k_cu_db41ea2d_153894cuda3std3__45__cpo3endE,@object
	.size		_ZN40_INTERNAL_1c2c95af_4_k_cu_db41ea2d_153894cuda3std3__45__cpo3endE,(_ZN40_INTERNAL_1c2c95af_4_k_cu_db41ea2d_153894cuda3std3__419piecewise_constructE - _ZN40_INTERNAL_1c2c95af_4_k_cu_db41ea2d_153894cuda3std3__45__cpo3endE)
_ZN40_INTERNAL_1c2c95af_4_k_cu_db41ea2d_153894cuda3std3__45__cpo3endE:
	.zero		1
	.type		_ZN40_INTERNAL_1c2c95af_4_k_cu_db41ea2d_153894cuda3std3__419piecewise_constructE,@object
	.size		_ZN40_INTERNAL_1c2c95af_4_k_cu_db41ea2d_153894cuda3std3__419piecewise_constructE,(_ZN40_INTERNAL_1c2c95af_4_k_cu_db41ea2d_153894cuda3std3__45__cpo4cendE - _ZN40_INTERNAL_1c2c95af_4_k_cu_db41ea2d_153894cuda3std3__419piecewise_constructE)
_ZN40_INTERNAL_1c2c95af_4_k_cu_db41ea2d_153894cuda3std3__419piecewise_constructE:
	.zero		1
	.type		_ZN40_INTERNAL_1c2c95af_4_k_cu_db41ea2d_153894cuda3std3__45__cpo4cendE,@object
	.size		_ZN40_INTERNAL_1c2c95af_4_k_cu_db41ea2d_153894cuda3std3__45__cpo4cendE,(_ZN40_INTERNAL_1c2c95af_4_k_cu_db41ea2d_153894cuda3std6ranges3__45__cpo4swapE - _ZN40_INTERNAL_1c2c95af_4_k_cu_db41ea2d_153894cuda3std3__45__cpo4cendE)
_ZN40_INTERNAL_1c2c95af_4_k_cu_db41ea2d_153894cuda3std3__45__cpo4cendE:
	.zero		1
	.type		_ZN40_INTERNAL_1c2c95af_4_k_cu_db41ea2d_153894cuda3std6ranges3__45__cpo4swapE,@object
	.size		_ZN40_INTERNAL_1c2c95af_4_k_cu_db41ea2d_153894cuda3std6ranges3__45__cpo4swapE,(.L_8 - _ZN40_INTERNAL_1c2c95af_4_k_cu_db41ea2d_153894cuda3std6ranges3__45__cpo4swapE)
_ZN40_INTERNAL_1c2c95af_4_k_cu_db41ea2d_153894cuda3std6ranges3__45__cpo4swapE:
	.zero		1
.L_8:


//--------------------- .nv.constant0._ZN7cutlass13device_kernelINS_4gemm6kernel13GemmUniversalIN4cute5tupleIJiiiiEEENS1_10collective13CollectiveMmaINS1_34MainloopSm90TmaGmmaWarpSpecializedILi3ENS5_IJNS4_1CILi2EEENSA_ILi1EEESC_EEENS1_35KernelTmaWarpSpecializedCooperativeEEENS5_IJNSA_ILi128EEENSA_ILi112EEESG_EEENS_6half_tENS5_IJlSC_lEEESJ_SK_NS4_8TiledMMAINS4_8MMA_AtomIJNS4_4SM904GMMA25MMA_64x16x16_F32F16F16_SSILNSO_5MajorE0ELSQ_0ELNSO_7ScaleInE1ELSR_1EEEEEENS4_6LayoutISD_NS5_IJSC_NSA_ILi0EEESV_EEEEENS5_IJNS4_10UnderscoreESY_SY_EEEEENS4_13SM90_TMA_LOADENS4_14ComposedLayoutINS4_7SwizzleILi3ELi4ELi3EEENS4_18smem_ptr_flag_bitsILi16EEENSU_INS5_IJNSA_ILi8EEENSA_ILi64EEEEEENS5_IJS18_SC_EEEEEEEvNS4_8identityENS4_23SM90_TMA_LOAD_MULTICASTES1C_vS1D_EENS_8epilogue10collective6detail29Sm90TmaWarpSpecializedAdapterINS1H_15DefaultEpilogueISJ_SK_SK_NS1G_6thread17LinearCombinationISJ_Li1EffLNS1L_9ScaleType4KindE0ELNS_15FloatRoundStyleE2ESJ_EENS1_15EpilogueDefaultEEEEEvvEEEEvNT_6ParamsE --------------------------
	.section	.nv.constant0._ZN7cutlass13device_kernelINS_4gemm6kernel13GemmUniversalIN4cute5tupleIJiiiiEEENS1_10collective13CollectiveMmaINS1_34MainloopSm90TmaGmmaWarpSpecializedILi3ENS5_IJNS4_1CILi2EEENSA_ILi1EEESC_EEENS1_35KernelTmaWarpSpecializedCooperativeEEENS5_IJNSA_ILi128EEENSA_ILi112EEESG_EEENS_6half_tENS5_IJlSC_lEEESJ_SK_NS4_8TiledMMAINS4_8MMA_AtomIJNS4_4SM904GMMA25MMA_64x16x16_F32F16F16_SSILNSO_5MajorE0ELSQ_0ELNSO_7ScaleInE1ELSR_1EEEEEENS4_6LayoutISD_NS5_IJSC_NSA_ILi0EEESV_EEEEENS5_IJNS4_10UnderscoreESY_SY_EEEEENS4_13SM90_TMA_LOADENS4_14ComposedLayoutINS4_7SwizzleILi3ELi4ELi3EEENS4_18smem_ptr_flag_bitsILi16EEENSU_INS5_IJNSA_ILi8EEENSA_ILi64EEEEEENS5_IJS18_SC_EEEEEEEvNS4_8identityENS4_23SM90_TMA_LOAD_MULTICASTES1C_vS1D_EENS_8epilogue10collective6detail29Sm90TmaWarpSpecializedAdapterINS1H_15DefaultEpilogueISJ_SK_SK_NS1G_6thread17LinearCombinationISJ_Li1EffLNS1L_9ScaleType4KindE0ELNS_15FloatRoundStyleE2ESJ_EENS1_15EpilogueDefaultEEEEEvvEEEEvNT_6ParamsE,"a",@progbits
	.sectionflags	@""
	.align	4
.nv.constant0._ZN7cutlass13device_kernelINS_4gemm6kernel13GemmUniversalIN4cute5tupleIJiiiiEEENS1_10collective13CollectiveMmaINS1_34MainloopSm90TmaGmmaWarpSpecializedILi3ENS5_IJNS4_1CILi2EEENSA_ILi1EEESC_EEENS1_35KernelTmaWarpSpecializedCooperativeEEENS5_IJNSA_ILi128EEENSA_ILi112EEESG_EEENS_6half_tENS5_IJlSC_lEEESJ_SK_NS4_8TiledMMAINS4_8MMA_AtomIJNS4_4SM904GMMA25MMA_64x16x16_F32F16F16_SSILNSO_5MajorE0ELSQ_0ELNSO_7ScaleInE1ELSR_1EEEEEENS4_6LayoutISD_NS5_IJSC_NSA_ILi0EEESV_EEEEENS5_IJNS4_10UnderscoreESY_SY_EEEEENS4_13SM90_TMA_LOADENS4_14ComposedLayoutINS4_7SwizzleILi3ELi4ELi3EEENS4_18smem_ptr_flag_bitsILi16EEENSU_INS5_IJNSA_ILi8EEENSA_ILi64EEEEEENS5_IJS18_SC_EEEEEEEvNS4_8identityENS4_23SM90_TMA_LOAD_MULTICASTES1C_vS1D_EENS_8epilogue10collective6detail29Sm90TmaWarpSpecializedAdapterINS1H_15DefaultEpilogueISJ_SK_SK_NS1G_6thread17LinearCombinationISJ_Li1EffLNS1L_9ScaleType4KindE0ELNS_15FloatRoundStyleE2ESJ_EENS1_15EpilogueDefaultEEEEEvvEEEEvNT_6ParamsE:
	.zero		1664


//--------------------- SYMBOLS --------------------------

	.type		.nv.reservedSmem.offset0,@object
	.size		.nv.reservedSmem.offset0,0x4
	.type		__assertfail,@function
